	.target	sm_90a

	.elftype	@"ET_EXEC"


//--------------------- .note.nv.tkinfo           --------------------------
	.section	.note.nv.tkinfo,"",@"SHT_NOTE"
	.sectionflags	@"SHF_NOTE_NV_TKINFO"
	.tkinfo
        /*0018*/ 	.word	0x00000002
        /*0030*/ 	.string	""
        /*0030*/ 	.string	"ptxas"
        /*0030*/ 	.string	"Cuda compilation tools, release 13.0, V13.0.88"
        /*0030*/ 	.string	"Build cuda_13.0.r13.0/compiler.36424714_0"
        /*0030*/ 	.string	"-arch sm_90a -m 64 "



//--------------------- .note.nv.cuinfo           --------------------------
	.section	.note.nv.cuinfo,"",@"SHT_NOTE"
	.sectionflags	@"SHF_NOTE_NV_CUINFO"
        /*0018*/ 	.short	0x0002
        /*001a*/ 	.short	0x005a
        /*001c*/ 	.short	0x0082
	.zero		2


//--------------------- .nv.info                  --------------------------
	.section	.nv.info,"",@"SHT_CUDA_INFO"
	.align	4


	//----- nvinfo : EIATTR_REGCOUNT
	.align		4
        /*0000*/ 	.byte	0x04, 0x2f
        /*0002*/ 	.short	(.L_12 - .L_11)
	.align		4
.L_11:
        /*0004*/ 	.word	index@(_ZN7cutlass13device_kernelINS_4gemm6kernel13GemmUniversalIN4cute5tupleIJiiiiEEENS1_10collective13CollectiveMmaINS1_37MainloopSm90TmaGmmaWarpSpecializedFP8ILi4ENS5_IJNS4_1CILi1EEESB_SB_EEENS1_32KernelTmaWarpSpecializedPingpongEEENS5_IJNSA_ILi64EEENSA_ILi128EEENSA_ILi32EEEEEENS_12float_e5m2_tENS5_IJlSB_lEEESJ_SK_NS4_8TiledMMAINS4_8MMA_AtomIJNS4_4SM904GMMA31MMA_64x128x32_F32E5M2E5M2_SS_TNILNSO_7ScaleInE1ELSQ_1EEEEEENS4_6LayoutISC_NS5_IJNSA_ILi0EEESU_SU_EEEEENS5_IJNS4_10UnderscoreESX_SX_EEEEENS4_13SM90_TMA_LOADENS4_14ComposedLayoutINS4_7SwizzleILi1ELi4ELi3EEENS4_18smem_ptr_flag_bitsILi8EEENST_INS5_IJNSA_ILi8EEESH_EEENS5_IJSH_SB_EEEEEEEvNS4_8identityES10_S1A_vS1B_EENS_8epilogue10collective6detail29Sm90TmaWarpSpecializedAdapterINS1E_15DefaultEpilogueISJ_SK_SK_NS1D_6thread17LinearCombinationISJ_Li1EffLNS1I_9ScaleType4KindE0ELNS_15FloatRoundStyleE2ESJ_EENS1_15EpilogueDefaultEEEEEvvEEEEvNT_6ParamsE)
        /*0008*/ 	.word	0x000000a8


	//----- nvinfo : EIATTR_FRAME_SIZE
	.align		4
.L_12:
        /*000c*/ 	.byte	0x04, 0x11
        /*000e*/ 	.short	(.L_14 - .L_13)
	.align		4
.L_13:
        /*0010*/ 	.word	index@(_ZN7cutlass13device_kernelINS_4gemm6kernel13GemmUniversalIN4cute5tupleIJiiiiEEENS1_10collective13CollectiveMmaINS1_37MainloopSm90TmaGmmaWarpSpecializedFP8ILi4ENS5_IJNS4_1CILi1EEESB_SB_EEENS1_32KernelTmaWarpSpecializedPingpongEEENS5_IJNSA_ILi64EEENSA_ILi128EEENSA_ILi32EEEEEENS_12float_e5m2_tENS5_IJlSB_lEEESJ_SK_NS4_8TiledMMAINS4_8MMA_AtomIJNS4_4SM904GMMA31MMA_64x128x32_F32E5M2E5M2_SS_TNILNSO_7ScaleInE1ELSQ_1EEEEEENS4_6LayoutISC_NS5_IJNSA_ILi0EEESU_SU_EEEEENS5_IJNS4_10UnderscoreESX_SX_EEEEENS4_13SM90_TMA_LOADENS4_14ComposedLayoutINS4_7SwizzleILi1ELi4ELi3EEENS4_18smem_ptr_flag_bitsILi8EEENST_INS5_IJNSA_ILi8EEESH_EEENS5_IJSH_SB_EEEEEEEvNS4_8identityES10_S1A_vS1B_EENS_8epilogue10collective6detail29Sm90TmaWarpSpecializedAdapterINS1E_15DefaultEpilogueISJ_SK_SK_NS1D_6thread17LinearCombinationISJ_Li1EffLNS1I_9ScaleType4KindE0ELNS_15FloatRoundStyleE2ESJ_EENS1_15EpilogueDefaultEEEEEvvEEEEvNT_6ParamsE)
        /*0014*/ 	.word	0x00000000


	//----- nvinfo : EIATTR_MIN_STACK_SIZE
	.align		4
.L_14:
        /*0018*/ 	.byte	0x04, 0x12
        /*001a*/ 	.short	(.L_16 - .L_15)
	.align		4
.L_15:
        /*001c*/ 	.word	index@(_ZN7cutlass13device_kernelINS_4gemm6kernel13GemmUniversalIN4cute5tupleIJiiiiEEENS1_10collective13CollectiveMmaINS1_37MainloopSm90TmaGmmaWarpSpecializedFP8ILi4ENS5_IJNS4_1CILi1EEESB_SB_EEENS1_32KernelTmaWarpSpecializedPingpongEEENS5_IJNSA_ILi64EEENSA_ILi128EEENSA_ILi32EEEEEENS_12float_e5m2_tENS5_IJlSB_lEEESJ_SK_NS4_8TiledMMAINS4_8MMA_AtomIJNS4_4SM904GMMA31MMA_64x128x32_F32E5M2E5M2_SS_TNILNSO_7ScaleInE1ELSQ_1EEEEEENS4_6LayoutISC_NS5_IJNSA_ILi0EEESU_SU_EEEEENS5_IJNS4_10UnderscoreESX_SX_EEEEENS4_13SM90_TMA_LOADENS4_14ComposedLayoutINS4_7SwizzleILi1ELi4ELi3EEENS4_18smem_ptr_flag_bitsILi8EEENST_INS5_IJNSA_ILi8EEESH_EEENS5_IJSH_SB_EEEEEEEvNS4_8identityES10_S1A_vS1B_EENS_8epilogue10collective6detail29Sm90TmaWarpSpecializedAdapterINS1E_15DefaultEpilogueISJ_SK_SK_NS1D_6thread17LinearCombinationISJ_Li1EffLNS1I_9ScaleType4KindE0ELNS_15FloatRoundStyleE2ESJ_EENS1_15EpilogueDefaultEEEEEvvEEEEvNT_6ParamsE)
        /*0020*/ 	.word	0x00000000
.L_16:


//--------------------- .nv.compat                --------------------------
	.section	.nv.compat,"",@"SHT_CUDA_COMPAT_INFO"
	.align	4
        /*0000*/ 	.byte	0x02, 0x09, 0x01, 0x00, 0x02, 0x02, 0x04, 0x00, 0x02, 0x05, 0x05, 0x00, 0x03, 0x07, 0x01, 0x01
        /*0010*/ 	.byte	0x02, 0x03, 0x01, 0x00, 0x02, 0x06, 0x01, 0x00, 0x04, 0x0b, 0x08, 0x00, 0x00, 0x00, 0x00, 0x00
        /*0020*/ 	.byte	0x00, 0x00, 0x00, 0x00


//--------------------- .nv.info._ZN7cutlass13device_kernelINS_4gemm6kernel13GemmUniversalIN4cute5tupleIJiiiiEEENS1_10collective13CollectiveMmaINS1_37MainloopSm90TmaGmmaWarpSpecializedFP8ILi4ENS5_IJNS4_1CILi1EEESB_SB_EEENS1_32KernelTmaWarpSpecializedPingpongEEENS5_IJNSA_ILi64EEENSA_ILi128EEENSA_ILi32EEEEEENS_12float_e5m2_tENS5_IJlSB_lEEESJ_SK_NS4_8TiledMMAINS4_8MMA_AtomIJNS4_4SM904GMMA31MMA_64x128x32_F32E5M2E5M2_SS_TNILNSO_7ScaleInE1ELSQ_1EEEEEENS4_6LayoutISC_NS5_IJNSA_ILi0EEESU_SU_EEEEENS5_IJNS4_10UnderscoreESX_SX_EEEEENS4_13SM90_TMA_LOADENS4_14ComposedLayoutINS4_7SwizzleILi1ELi4ELi3EEENS4_18smem_ptr_flag_bitsILi8EEENST_INS5_IJNSA_ILi8EEESH_EEENS5_IJSH_SB_EEEEEEEvNS4_8identityES10_S1A_vS1B_EENS_8epilogue10collective6detail29Sm90TmaWarpSpecializedAdapterINS1E_15DefaultEpilogueISJ_SK_SK_NS1D_6thread17LinearCombinationISJ_Li1EffLNS1I_9ScaleType4KindE0ELNS_15FloatRoundStyleE2ESJ_EENS1_15EpilogueDefaultEEEEEvvEEEEvNT_6ParamsE --------------------------
	.section	.nv.info._ZN7cutlass13device_kernelINS_4gemm6kernel13GemmUniversalIN4cute5tupleIJiiiiEEENS1_10collective13CollectiveMmaINS1_37MainloopSm90TmaGmmaWarpSpecializedFP8ILi4ENS5_IJNS4_1CILi1EEESB_SB_EEENS1_32KernelTmaWarpSpecializedPingpongEEENS5_IJNSA_ILi64EEENSA_ILi128EEENSA_ILi32EEEEEENS_12float_e5m2_tENS5_IJlSB_lEEESJ_SK_NS4_8TiledMMAINS4_8MMA_AtomIJNS4_4SM904GMMA31MMA_64x128x32_F32E5M2E5M2_SS_TNILNSO_7ScaleInE1ELSQ_1EEEEEENS4_6LayoutISC_NS5_IJNSA_ILi0EEESU_SU_EEEEENS5_IJNS4_10UnderscoreESX_SX_EEEEENS4_13SM90_TMA_LOADENS4_14ComposedLayoutINS4_7SwizzleILi1ELi4ELi3EEENS4_18smem_ptr_flag_bitsILi8EEENST_INS5_IJNSA_ILi8EEESH_EEENS5_IJSH_SB_EEEEEEEvNS4_8identityES10_S1A_vS1B_EENS_8epilogue10collective6detail29Sm90TmaWarpSpecializedAdapterINS1E_15DefaultEpilogueISJ_SK_SK_NS1D_6thread17LinearCombinationISJ_Li1EffLNS1I_9ScaleType4KindE0ELNS_15FloatRoundStyleE2ESJ_EENS1_15EpilogueDefaultEEEEEvvEEEEvNT_6ParamsE,"",@"SHT_CUDA_INFO"
	.sectionflags	@""
	.align	4


	//----- nvinfo : EIATTR_CUDA_API_VERSION
	.align		4
        /*0000*/ 	.byte	0x04, 0x37
        /*0002*/ 	.short	(.L_18 - .L_17)
.L_17:
        /*0004*/ 	.word	0x00000082


	//----- nvinfo : EIATTR_KPARAM_INFO
	.align		4
.L_18:
        /*0008*/ 	.byte	0x04, 0x17
        /*000a*/ 	.short	(.L_20 - .L_19)
.L_19:
        /*000c*/ 	.word	0x00000000
        /*0010*/ 	.short	0x0000
        /*0012*/ 	.short	0x0070
        /*0014*/ 	.byte	0x00, 0xf0, 0x01, 0x10


	//----- nvinfo : EIATTR_SPARSE_MMA_MASK
	.align		4
.L_20:
        /*0018*/ 	.byte	0x03, 0x50
        /*001a*/ 	.short	0x0000


	//----- nvinfo : EIATTR_MAXREG_COUNT
	.align		4
        /*001c*/ 	.byte	0x03, 0x1b
        /*001e*/ 	.short	0x00a8


	//----- nvinfo : EIATTR_NUM_BARRIERS
	.align		4
        /*0020*/ 	.byte	0x02, 0x4c
        /*0022*/ 	.byte	0x01
	.zero		1


	//----- nvinfo : EIATTR_MERCURY_ISA_VERSION
	.align		4
        /*0024*/ 	.byte	0x03, 0x5f
        /*0026*/ 	.short	0x0101


	//----- nvinfo : EIATTR_INT_WARP_WIDE_INSTR_OFFSETS
	.align		4
        /*0028*/ 	.byte	0x04, 0x31
        /*002a*/ 	.short	(.L_22 - .L_21)


	//   ....[0]....
.L_21:
        /*002c*/ 	.word	0x00000470


	//   ....[1]....
        /*0030*/ 	.word	0x00000490


	//   ....[2]....
        /*0034*/ 	.word	0x00000510


	//   ....[3]....
        /*0038*/ 	.word	0x00000520


	//   ....[4]....
        /*003c*/ 	.word	0x00000530


	//   ....[5]....
        /*0040*/ 	.word	0x00000550


	//   ....[6]....
        /*0044*/ 	.word	0x000005b0


	//   ....[7]....
        /*0048*/ 	.word	0x000005d0


	//----- nvinfo : EIATTR_COOP_GROUP_MASK_REGIDS
	.align		4
.L_22:
        /*004c*/ 	.byte	0x04, 0x29
        /*004e*/ 	.short	(.L_24 - .L_23)


	//   ....[0]....
.L_23:
        /*0050*/ 	.word	0xffffffff


	//   ....[1]....
        /*0054*/ 	.word	0xffffffff


	//   ....[2]....
        /*0058*/ 	.word	0xffffffff


	//   ....[3]....
        /*005c*/ 	.word	0xffffffff


	//   ....[4]....
        /*0060*/ 	.word	0xffffffff


	//   ....[5]....
        /*0064*/ 	.word	0xffffffff


	//----- nvinfo : EIATTR_COOP_GROUP_INSTR_OFFSETS
	.align		4
.L_24:
        /*0068*/ 	.byte	0x04, 0x28
        /*006a*/ 	.short	(.L_26 - .L_25)


	//   ....[0]....
.L_25:
        /*006c*/ 	.word	0x00000050


	//   ....[1]....
        /*0070*/ 	.word	0x00000080


	//   ....[2]....
        /*0074*/ 	.word	0x00000180


	//   ....[3]....
        /*0078*/ 	.word	0x00000390


	//   ....[4]....
        /*007c*/ 	.word	0x000003d0


	//   ....[5]....
        /*0080*/ 	.word	0x00000410


	//----- nvinfo : EIATTR_REG_RECONFIG
	.align		4
.L_26:
        /*0084*/ 	.byte	0x01, 0x54
	.zero		2


	//----- nvinfo : EIATTR_MBARRIER_INSTR_OFFSETS
	.align		4
        /*0088*/ 	.byte	0x04, 0x39
        /*008a*/ 	.short	(.L_28 - .L_27)


	//   ....[0]....
.L_27:
        /*008c*/ 	.word	0x00000300
        /*0090*/ 	.word	0x000000ff
        /*0094*/ 	.word	0x00000000
        /*0098*/ 	.short	0x0100
        /*009a*/ 	.byte	0x09
	.zero		1


	//   ....[1]....
        /*009c*/ 	.word	0x00000310
        /*00a0*/ 	.word	0x000000ff
        /*00a4*/ 	.word	0x00000020
        /*00a8*/ 	.short	0x0100
        /*00aa*/ 	.byte	0x09
	.zero		1


	//   ....[2]....
        /*00ac*/ 	.word	0x00000320
        /*00b0*/ 	.word	0x000000ff
        /*00b4*/ 	.word	0x00000008
        /*00b8*/ 	.short	0x0100
        /*00ba*/ 	.byte	0x09
	.zero		1


	//   ....[3]....
        /*00bc*/ 	.word	0x00000330
        /*00c0*/ 	.word	0x000000ff
        /*00c4*/ 	.word	0x00000028
        /*00c8*/ 	.short	0x0100
        /*00ca*/ 	.byte	0x09
	.zero		1


	//   ....[4]....
        /*00cc*/ 	.word	0x00000340
        /*00d0*/ 	.word	0x000000ff
        /*00d4*/ 	.word	0x00000010
        /*00d8*/ 	.short	0x0100
        /*00da*/ 	.byte	0x09
	.zero		1


	//   ....[5]....
        /*00dc*/ 	.word	0x00000350
        /*00e0*/ 	.word	0x000000ff
        /*00e4*/ 	.word	0x00000030
        /*00e8*/ 	.short	0x0100
        /*00ea*/ 	.byte	0x09
	.zero		1


	//   ....[6]....
        /*00ec*/ 	.word	0x00000360
        /*00f0*/ 	.word	0x000000ff
        /*00f4*/ 	.word	0x00000018
        /*00f8*/ 	.short	0x0100
        /*00fa*/ 	.byte	0x09
	.zero		1


	//   ....[7]....
        /*00fc*/ 	.word	0x00000370
        /*0100*/ 	.word	0x000000ff
        /*0104*/ 	.word	0x00000038
        /*0108*/ 	.short	0x0100
        /*010a*/ 	.byte	0x09
	.zero		1


	//   ....[8]....
        /*010c*/ 	.word	0x000005f0
        /*0110*/ 	.word	0x000000ff
        /*0114*/ 	.word	0x00000070
        /*0118*/ 	.short	0x0100
        /*011a*/ 	.byte	0x09
	.zero		1


	//   ....[9]....
        /*011c*/ 	.word	0x00000600
        /*0120*/ 	.word	0x000000ff
        /*0124*/ 	.word	0x00000078
        /*0128*/ 	.short	0x0100
        /*012a*/ 	.byte	0x09
	.zero		1


	//   ....[10]....
        /*012c*/ 	.word	0x00000640
        /*0130*/ 	.word	0x000000ff
        /*0134*/ 	.word	0x00000050
        /*0138*/ 	.short	0x0100
        /*013a*/ 	.byte	0x0a
	.zero		1


	//   ....[11]....
        /*013c*/ 	.word	0x00000660
        /*0140*/ 	.word	0x000000ff
        /*0144*/ 	.word	0x00000058
        /*0148*/ 	.short	0x0100
        /*014a*/ 	.byte	0x0a
	.zero		1


	//   ....[12]....
        /*014c*/ 	.word	0x00000670
        /*0150*/ 	.word	0x000000ff
        /*0154*/ 	.word	0x00000060
        /*0158*/ 	.short	0x0100
        /*015a*/ 	.byte	0x0a
	.zero		1


	//   ....[13]....
        /*015c*/ 	.word	0x00000680
        /*0160*/ 	.word	0x000000ff
        /*0164*/ 	.word	0x00000068
        /*0168*/ 	.short	0x0100
        /*016a*/ 	.byte	0x0a
	.zero		1


	//   ....[14]....
        /*016c*/ 	.word	0x00001520
        /*0170*/ 	.word	0x0000000d
        /*0174*/ 	.word	0xfffffff8
        /*0178*/ 	.short	0x010a
        /*017a*/ 	.byte	0x3f
	.zero		1


	//   ....[15]....
        /*017c*/ 	.word	0x00001a00
        /*0180*/ 	.word	0x000000ff
        /*0184*/ 	.word	0x00000000
        /*0188*/ 	.short	0x010a
        /*018a*/ 	.byte	0x04
	.zero		1


	//   ....[16]....
        /*018c*/ 	.word	0x00001a40
        /*0190*/ 	.word	0x000000ff
        /*0194*/ 	.word	0x00000000
        /*0198*/ 	.short	0x010a
        /*019a*/ 	.byte	0x04
	.zero		1


	//   ....[17]....
        /*019c*/ 	.word	0x000022f0
        /*01a0*/ 	.word	0x000000ff
        /*01a4*/ 	.word	0x00000000
        /*01a8*/ 	.short	0x010a
        /*01aa*/ 	.byte	0x10
	.zero		1


	//   ....[18]....
        /*01ac*/ 	.word	0x00002330
        /*01b0*/ 	.word	0x000000ff
        /*01b4*/ 	.word	0x00000000
        /*01b8*/ 	.short	0x010a
        /*01ba*/ 	.byte	0x10
	.zero		1


	//   ....[19]....
        /*01bc*/ 	.word	0x00002950
        /*01c0*/ 	.word	0x000000ff
        /*01c4*/ 	.word	0x00000000
        /*01c8*/ 	.short	0x0101
        /*01ca*/ 	.byte	0x06
	.zero		1


	//   ....[20]....
        /*01cc*/ 	.word	0x00002eb0
        /*01d0*/ 	.word	0x00000091
        /*01d4*/ 	.word	0x00000000
        /*01d8*/ 	.short	0x0101
        /*01da*/ 	.byte	0x20
	.zero		1


	//   ....[21]....
        /*01dc*/ 	.word	0x00002f90
        /*01e0*/ 	.word	0x000000ff
        /*01e4*/ 	.word	0x00000000
        /*01e8*/ 	.short	0x0101
        /*01ea*/ 	.byte	0x04
	.zero		1


	//   ....[22]....
        /*01ec*/ 	.word	0x00002ff0
        /*01f0*/ 	.word	0x0000000d
        /*01f4*/ 	.word	0x00000008
        /*01f8*/ 	.short	0x010a
        /*01fa*/ 	.byte	0x3f
	.zero		1


	//   ....[23]....
        /*01fc*/ 	.word	0x00007810
        /*0200*/ 	.word	0x0000000e
        /*0204*/ 	.word	0x00000000
        /*0208*/ 	.short	0x0101
        /*020a*/ 	.byte	0x20
	.zero		1


	//   ....[24]....
        /*020c*/ 	.word	0x00008290
        /*0210*/ 	.word	0x0000000d
        /*0214*/ 	.word	0x00000020
        /*0218*/ 	.short	0x010a
        /*021a*/ 	.byte	0x3f
	.zero		1


	//   ....[25]....
        /*021c*/ 	.word	0x00008620
        /*0220*/ 	.word	0x00000004
        /*0224*/ 	.word	0x00000078
        /*0228*/ 	.short	0x0101
        /*022a*/ 	.byte	0x3f
	.zero		1


	//   ....[26]....
        /*022c*/ 	.word	0x00008d90
        /*0230*/ 	.word	0x00000005
        /*0234*/ 	.word	0x00000000
        /*0238*/ 	.short	0x010a
        /*023a*/ 	.byte	0x3f
	.zero		1


	//   ....[27]....
        /*023c*/ 	.word	0x00008e10
        /*0240*/ 	.word	0x00000007
        /*0244*/ 	.word	0x00000000
        /*0248*/ 	.short	0x010a
        /*024a*/ 	.byte	0x3f
	.zero		1


	//   ....[28]....
        /*024c*/ 	.word	0x00008ea0
        /*0250*/ 	.word	0x00000006
        /*0254*/ 	.word	0x00000000
        /*0258*/ 	.short	0x010a
        /*025a*/ 	.byte	0x3f
	.zero		1


	//   ....[29]....
        /*025c*/ 	.word	0x00008f30
        /*0260*/ 	.word	0x00000003
        /*0264*/ 	.word	0x00000000
        /*0268*/ 	.short	0x010a
        /*026a*/ 	.byte	0x3f
	.zero		1


	//   ....[30]....
        /*026c*/ 	.word	0x00008f90
        /*0270*/ 	.word	0x0000000d
        /*0274*/ 	.word	0xfffffff8
        /*0278*/ 	.short	0x010a
        /*027a*/ 	.byte	0x3f
	.zero		1


	//   ....[31]....
        /*027c*/ 	.word	0x00008ff0
        /*0280*/ 	.word	0x0000000b
        /*0284*/ 	.word	0x00000000
        /*0288*/ 	.short	0x010a
        /*028a*/ 	.byte	0x3f
	.zero		1


	//   ....[32]....
        /*028c*/ 	.word	0x00009050
        /*0290*/ 	.word	0x00000092
        /*0294*/ 	.word	0x00000000
        /*0298*/ 	.short	0x010a
        /*029a*/ 	.byte	0x3f
	.zero		1


	//   ....[33]....
        /*029c*/ 	.word	0x000090a0
        /*02a0*/ 	.word	0x0000000d
        /*02a4*/ 	.word	0x00000008
        /*02a8*/ 	.short	0x010a
        /*02aa*/ 	.byte	0x3f
	.zero		1


	//   ....[34]....
        /*02ac*/ 	.word	0x00009170
        /*02b0*/ 	.word	0x0000000d
        /*02b4*/ 	.word	0x00000020
        /*02b8*/ 	.short	0x010a
        /*02ba*/ 	.byte	0x3f
	.zero		1


	//   ....[35]....
        /*02bc*/ 	.word	0x00009250
        /*02c0*/ 	.word	0x00000005
        /*02c4*/ 	.word	0x00000000
        /*02c8*/ 	.short	0x010a
        /*02ca*/ 	.byte	0x3f
	.zero		1


	//   ....[36]....
        /*02cc*/ 	.word	0x000092a0
        /*02d0*/ 	.word	0x00000007
        /*02d4*/ 	.word	0x00000000
        /*02d8*/ 	.short	0x010a
        /*02da*/ 	.byte	0x3f
	.zero		1


	//   ....[37]....
        /*02dc*/ 	.word	0x000092f0
        /*02e0*/ 	.word	0x00000006
        /*02e4*/ 	.word	0x00000000
        /*02e8*/ 	.short	0x010a
        /*02ea*/ 	.byte	0x3f
	.zero		1


	//----- nvinfo : EIATTR_NUM_MBARRIERS
	.align		4
.L_28:
        /*02ec*/ 	.byte	0x03, 0x38
        /*02ee*/ 	.short	0x000e


	//----- nvinfo : EIATTR_EXIT_INSTR_OFFSETS
	.align		4
        /*02f0*/ 	.byte	0x04, 0x1c
        /*02f2*/ 	.short	(.L_30 - .L_29)


	//   ....[0]....
.L_29:
        /*02f4*/ 	.word	0x00001200


	//   ....[1]....
        /*02f8*/ 	.word	0x00001260


	//   ....[2]....
        /*02fc*/ 	.word	0x00007fc0


	//   ....[3]....
        /*0300*/ 	.word	0x00007ff0


	//   ....[4]....
        /*0304*/ 	.word	0x00008f80


	//----- nvinfo : EIATTR_MAX_THREADS
	.align		4
.L_30:
        /*0308*/ 	.byte	0x04, 0x05
        /*030a*/ 	.short	(.L_32 - .L_31)
.L_31:
        /*030c*/ 	.word	0x00000180
        /*0310*/ 	.word	0x00000001
        /*0314*/ 	.word	0x00000001


	//----- nvinfo : EIATTR_CRS_STACK_SIZE
	.align		4
.L_32:
        /*0318*/ 	.byte	0x04, 0x1e
        /*031a*/ 	.short	(.L_34 - .L_33)
.L_33:
        /*031c*/ 	.word	0x00000000


	//----- nvinfo : EIATTR_CBANK_PARAM_SIZE
	.align		4
.L_34:
        /*0320*/ 	.byte	0x03, 0x19
        /*0322*/ 	.short	0x0470


	//----- nvinfo : EIATTR_PARAM_CBANK
	.align		4
        /*0324*/ 	.byte	0x04, 0x0a
        /*0326*/ 	.short	(.L_36 - .L_35)
	.align		4
.L_35:
        /*0328*/ 	.word	index@(.nv.constant0._ZN7cutlass13device_kernelINS_4gemm6kernel13GemmUniversalIN4cute5tupleIJiiiiEEENS1_10collective13CollectiveMmaINS1_37MainloopSm90TmaGmmaWarpSpecializedFP8ILi4ENS5_IJNS4_1CILi1EEESB_SB_EEENS1_32KernelTmaWarpSpecializedPingpongEEENS5_IJNSA_ILi64EEENSA_ILi128EEENSA_ILi32EEEEEENS_12float_e5m2_tENS5_IJlSB_lEEESJ_SK_NS4_8TiledMMAINS4_8MMA_AtomIJNS4_4SM904GMMA31MMA_64x128x32_F32E5M2E5M2_SS_TNILNSO_7ScaleInE1ELSQ_1EEEEEENS4_6LayoutISC_NS5_IJNSA_ILi0EEESU_SU_EEEEENS5_IJNS4_10UnderscoreESX_SX_EEEEENS4_13SM90_TMA_LOADENS4_14ComposedLayoutINS4_7SwizzleILi1ELi4ELi3EEENS4_18smem_ptr_flag_bitsILi8EEENST_INS5_IJNSA_ILi8EEESH_EEENS5_IJSH_SB_EEEEEEEvNS4_8identityES10_S1A_vS1B_EENS_8epilogue10collective6detail29Sm90TmaWarpSpecializedAdapterINS1E_15DefaultEpilogueISJ_SK_SK_NS1D_6thread17LinearCombinationISJ_Li1EffLNS1I_9ScaleType4KindE0ELNS_15FloatRoundStyleE2ESJ_EENS1_15EpilogueDefaultEEEEEvvEEEEvNT_6ParamsE)
        /*032c*/ 	.short	0x0210
        /*032e*/ 	.short	0x0470


	//----- nvinfo : EIATTR_SW_WAR
	.align		4
.L_36:
        /*0330*/ 	.byte	0x04, 0x36
        /*0332*/ 	.short	(.L_38 - .L_37)
.L_37:
        /*0334*/ 	.word	0x00000008
.L_38:


//--------------------- .nv.callgraph             --------------------------
	.section	.nv.callgraph,"",@"SHT_CUDA_CALLGRAPH"
	.align	4
	.sectionentsize	8
	.align		4
        /*0000*/ 	.word	0x00000000
	.align		4
        /*0004*/ 	.word	0xffffffff
	.align		4
        /*0008*/ 	.word	0x00000000
	.align		4
        /*000c*/ 	.word	0xfffffffe
	.align		4
        /*0010*/ 	.word	0x00000000
	.align		4
        /*0014*/ 	.word	0xfffffffd
	.align		4
        /*0018*/ 	.word	0x00000000
	.align		4
        /*001c*/ 	.word	0xfffffffc


//--------------------- .nv.constant4             --------------------------
	.section	.nv.constant4,"a",@progbits
	.align	8
	.align		8
.nv.constant4:
        /*0000*/ 	.dword	_ZN40_INTERNAL_056fc81f_4_k_cu_c2fa8fbf_299034cuda3std3__45__cpo5beginE
	.align		8
        /*0008*/ 	.dword	_ZN40_INTERNAL_056fc81f_4_k_cu_c2fa8fbf_299034cuda3std3__45__cpo3endE
	.align		8
        /*0010*/ 	.dword	_ZN40_INTERNAL_056fc81f_4_k_cu_c2fa8fbf_299034cuda3std3__45__cpo6cbeginE
	.align		8
        /*0018*/ 	.dword	_ZN40_INTERNAL_056fc81f_4_k_cu_c2fa8fbf_299034cuda3std3__45__cpo4cendE
	.align		8
        /*0020*/ 	.dword	_ZN40_INTERNAL_056fc81f_4_k_cu_c2fa8fbf_299034cuda3std3__442_GLOBAL__N__056fc81f_4_k_cu_c2fa8fbf_299036ignoreE
	.align		8
        /*0028*/ 	.dword	_ZN40_INTERNAL_056fc81f_4_k_cu_c2fa8fbf_299034cuda3std3__419piecewise_constructE
	.align		8
        /*0030*/ 	.dword	_ZN40_INTERNAL_056fc81f_4_k_cu_c2fa8fbf_299034cuda3std3__48in_placeE
	.align		8
        /*0038*/ 	.dword	_ZN40_INTERNAL_056fc81f_4_k_cu_c2fa8fbf_299034cuda3std6ranges3__45__cpo4swapE
	.align		8
        /*0040*/ 	.dword	_ZN40_INTERNAL_056fc81f_4_k_cu_c2fa8fbf_299034cuda3std6ranges3__45__cpo9iter_moveE
	.align		8
        /*0048*/ 	.dword	_ZN40_INTERNAL_056fc81f_4_k_cu_c2fa8fbf_299034cute7productE
	.align		8
        /*0050*/ 	.dword	_ZN40_INTERNAL_056fc81f_4_k_cu_c2fa8fbf_299034cute1_E


//--------------------- .text._ZN7cutlass13device_kernelINS_4gemm6kernel13GemmUniversalIN4cute5tupleIJiiiiEEENS1_10collective13CollectiveMmaINS1_37MainloopSm90TmaGmmaWarpSpecializedFP8ILi4ENS5_IJNS4_1CILi1EEESB_SB_EEENS1_32KernelTmaWarpSpecializedPingpongEEENS5_IJNSA_ILi64EEENSA_ILi128EEENSA_ILi32EEEEEENS_12float_e5m2_tENS5_IJlSB_lEEESJ_SK_NS4_8TiledMMAINS4_8MMA_AtomIJNS4_4SM904GMMA31MMA_64x128x32_F32E5M2E5M2_SS_TNILNSO_7ScaleInE1ELSQ_1EEEEEENS4_6LayoutISC_NS5_IJNSA_ILi0EEESU_SU_EEEEENS5_IJNS4_10UnderscoreESX_SX_EEEEENS4_13SM90_TMA_LOADENS4_14ComposedLayoutINS4_7SwizzleILi1ELi4ELi3EEENS4_18smem_ptr_flag_bitsILi8EEENST_INS5_IJNSA_ILi8EEESH_EEENS5_IJSH_SB_EEEEEEEvNS4_8identityES10_S1A_vS1B_EENS_8epilogue10collective6detail29Sm90TmaWarpSpecializedAdapterINS1E_15DefaultEpilogueISJ_SK_SK_NS1D_6thread17LinearCombinationISJ_Li1EffLNS1I_9ScaleType4KindE0ELNS_15FloatRoundStyleE2ESJ_EENS1_15EpilogueDefaultEEEEEvvEEEEvNT_6ParamsE --------------------------
	.section	.text._ZN7cutlass13device_kernelINS_4gemm6kernel13GemmUniversalIN4cute5tupleIJiiiiEEENS1_10collective13CollectiveMmaINS1_37MainloopSm90TmaGmmaWarpSpecializedFP8ILi4ENS5_IJNS4_1CILi1EEESB_SB_EEENS1_32KernelTmaWarpSpecializedPingpongEEENS5_IJNSA_ILi64EEENSA_ILi128EEENSA_ILi32EEEEEENS_12float_e5m2_tENS5_IJlSB_lEEESJ_SK_NS4_8TiledMMAINS4_8MMA_AtomIJNS4_4SM904GMMA31MMA_64x128x32_F32E5M2E5M2_SS_TNILNSO_7ScaleInE1ELSQ_1EEEEEENS4_6LayoutISC_NS5_IJNSA_ILi0EEESU_SU_EEEEENS5_IJNS4_10UnderscoreESX_SX_EEEEENS4_13SM90_TMA_LOADENS4_14ComposedLayoutINS4_7SwizzleILi1ELi4ELi3EEENS4_18smem_ptr_flag_bitsILi8EEENST_INS5_IJNSA_ILi8EEESH_EEENS5_IJSH_SB_EEEEEEEvNS4_8identityES10_S1A_vS1B_EENS_8epilogue10collective6detail29Sm90TmaWarpSpecializedAdapterINS1E_15DefaultEpilogueISJ_SK_SK_NS1D_6thread17LinearCombinationISJ_Li1EffLNS1I_9ScaleType4KindE0ELNS_15FloatRoundStyleE2ESJ_EENS1_15EpilogueDefaultEEEEEvvEEEEvNT_6ParamsE,"ax",@progbits
	.align	128
.text._ZN7cutlass13device_kernelINS_4gemm6kernel13GemmUniversalIN4cute5tupleIJiiiiEEENS1_10collective13CollectiveMmaINS1_37MainloopSm90TmaGmmaWarpSpecializedFP8ILi4ENS5_IJNS4_1CILi1EEESB_SB_EEENS1_32KernelTmaWarpSpecializedPingpongEEENS5_IJNSA_ILi64EEENSA_ILi128EEENSA_ILi32EEEEEENS_12float_e5m2_tENS5_IJlSB_lEEESJ_SK_NS4_8TiledMMAINS4_8MMA_AtomIJNS4_4SM904GMMA31MMA_64x128x32_F32E5M2E5M2_SS_TNILNSO_7ScaleInE1ELSQ_1EEEEEENS4_6LayoutISC_NS5_IJNSA_ILi0EEESU_SU_EEEEENS5_IJNS4_10UnderscoreESX_SX_EEEEENS4_13SM90_TMA_LOADENS4_14ComposedLayoutINS4_7SwizzleILi1ELi4ELi3EEENS4_18smem_ptr_flag_bitsILi8EEENST_INS5_IJNSA_ILi8EEESH_EEENS5_IJSH_SB_EEEEEEEvNS4_8identityES10_S1A_vS1B_EENS_8epilogue10collective6detail29Sm90TmaWarpSpecializedAdapterINS1E_15DefaultEpilogueISJ_SK_SK_NS1D_6thread17LinearCombinationISJ_Li1EffLNS1I_9ScaleType4KindE0ELNS_15FloatRoundStyleE2ESJ_EENS1_15EpilogueDefaultEEEEEvvEEEEvNT_6ParamsE:
        .type           _ZN7cutlass13device_kernelINS_4gemm6kernel13GemmUniversalIN4cute5tupleIJiiiiEEENS1_10collective13CollectiveMmaINS1_37MainloopSm90TmaGmmaWarpSpecializedFP8ILi4ENS5_IJNS4_1CILi1EEESB_SB_EEENS1_32KernelTmaWarpSpecializedPingpongEEENS5_IJNSA_ILi64EEENSA_ILi128EEENSA_ILi32EEEEEENS_12float_e5m2_tENS5_IJlSB_lEEESJ_SK_NS4_8TiledMMAINS4_8MMA_AtomIJNS4_4SM904GMMA31MMA_64x128x32_F32E5M2E5M2_SS_TNILNSO_7ScaleInE1ELSQ_1EEEEEENS4_6LayoutISC_NS5_IJNSA_ILi0EEESU_SU_EEEEENS5_IJNS4_10UnderscoreESX_SX_EEEEENS4_13SM90_TMA_LOADENS4_14ComposedLayoutINS4_7SwizzleILi1ELi4ELi3EEENS4_18smem_ptr_flag_bitsILi8EEENST_INS5_IJNSA_ILi8EEESH_EEENS5_IJSH_SB_EEEEEEEvNS4_8identityES10_S1A_vS1B_EENS_8epilogue10collective6detail29Sm90TmaWarpSpecializedAdapterINS1E_15DefaultEpilogueISJ_SK_SK_NS1D_6thread17LinearCombinationISJ_Li1EffLNS1I_9ScaleType4KindE0ELNS_15FloatRoundStyleE2ESJ_EENS1_15EpilogueDefaultEEEEEvvEEEEvNT_6ParamsE,@function
        .size           _ZN7cutlass13device_kernelINS_4gemm6kernel13GemmUniversalIN4cute5tupleIJiiiiEEENS1_10collective13CollectiveMmaINS1_37MainloopSm90TmaGmmaWarpSpecializedFP8ILi4ENS5_IJNS4_1CILi1EEESB_SB_EEENS1_32KernelTmaWarpSpecializedPingpongEEENS5_IJNSA_ILi64EEENSA_ILi128EEENSA_ILi32EEEEEENS_12float_e5m2_tENS5_IJlSB_lEEESJ_SK_NS4_8TiledMMAINS4_8MMA_AtomIJNS4_4SM904GMMA31MMA_64x128x32_F32E5M2E5M2_SS_TNILNSO_7ScaleInE1ELSQ_1EEEEEENS4_6LayoutISC_NS5_IJNSA_ILi0EEESU_SU_EEEEENS5_IJNS4_10UnderscoreESX_SX_EEEEENS4_13SM90_TMA_LOADENS4_14ComposedLayoutINS4_7SwizzleILi1ELi4ELi3EEENS4_18smem_ptr_flag_bitsILi8EEENST_INS5_IJNSA_ILi8EEESH_EEENS5_IJSH_SB_EEEEEEEvNS4_8identityES10_S1A_vS1B_EENS_8epilogue10collective6detail29Sm90TmaWarpSpecializedAdapterINS1E_15DefaultEpilogueISJ_SK_SK_NS1D_6thread17LinearCombinationISJ_Li1EffLNS1I_9ScaleType4KindE0ELNS_15FloatRoundStyleE2ESJ_EENS1_15EpilogueDefaultEEEEEvvEEEEvNT_6ParamsE,(.L_x_203 - _ZN7cutlass13device_kernelINS_4gemm6kernel13GemmUniversalIN4cute5tupleIJiiiiEEENS1_10collective13CollectiveMmaINS1_37MainloopSm90TmaGmmaWarpSpecializedFP8ILi4ENS5_IJNS4_1CILi1EEESB_SB_EEENS1_32KernelTmaWarpSpecializedPingpongEEENS5_IJNSA_ILi64EEENSA_ILi128EEENSA_ILi32EEEEEENS_12float_e5m2_tENS5_IJlSB_lEEESJ_SK_NS4_8TiledMMAINS4_8MMA_AtomIJNS4_4SM904GMMA31MMA_64x128x32_F32E5M2E5M2_SS_TNILNSO_7ScaleInE1ELSQ_1EEEEEENS4_6LayoutISC_NS5_IJNSA_ILi0EEESU_SU_EEEEENS5_IJNS4_10UnderscoreESX_SX_EEEEENS4_13SM90_TMA_LOADENS4_14ComposedLayoutINS4_7SwizzleILi1ELi4ELi3EEENS4_18smem_ptr_flag_bitsILi8EEENST_INS5_IJNSA_ILi8EEESH_EEENS5_IJSH_SB_EEEEEEEvNS4_8identityES10_S1A_vS1B_EENS_8epilogue10collective6detail29Sm90TmaWarpSpecializedAdapterINS1E_15DefaultEpilogueISJ_SK_SK_NS1D_6thread17LinearCombinationISJ_Li1EffLNS1I_9ScaleType4KindE0ELNS_15FloatRoundStyleE2ESJ_EENS1_15EpilogueDefaultEEEEEvvEEEEvNT_6ParamsE)
        .other          _ZN7cutlass13device_kernelINS_4gemm6kernel13GemmUniversalIN4cute5tupleIJiiiiEEENS1_10collective13CollectiveMmaINS1_37MainloopSm90TmaGmmaWarpSpecializedFP8ILi4ENS5_IJNS4_1CILi1EEESB_SB_EEENS1_32KernelTmaWarpSpecializedPingpongEEENS5_IJNSA_ILi64EEENSA_ILi128EEENSA_ILi32EEEEEENS_12float_e5m2_tENS5_IJlSB_lEEESJ_SK_NS4_8TiledMMAINS4_8MMA_AtomIJNS4_4SM904GMMA31MMA_64x128x32_F32E5M2E5M2_SS_TNILNSO_7ScaleInE1ELSQ_1EEEEEENS4_6LayoutISC_NS5_IJNSA_ILi0EEESU_SU_EEEEENS5_IJNS4_10UnderscoreESX_SX_EEEEENS4_13SM90_TMA_LOADENS4_14ComposedLayoutINS4_7SwizzleILi1ELi4ELi3EEENS4_18smem_ptr_flag_bitsILi8EEENST_INS5_IJNSA_ILi8EEESH_EEENS5_IJSH_SB_EEEEEEEvNS4_8identityES10_S1A_vS1B_EENS_8epilogue10collective6detail29Sm90TmaWarpSpecializedAdapterINS1E_15DefaultEpilogueISJ_SK_SK_NS1D_6thread17LinearCombinationISJ_Li1EffLNS1I_9ScaleType4KindE0ELNS_15FloatRoundStyleE2ESJ_EENS1_15EpilogueDefaultEEEEEvvEEEEvNT_6ParamsE,@"STO_CUDA_ENTRY STV_DEFAULT"
_ZN7cutlass13device_kernelINS_4gemm6kernel13GemmUniversalIN4cute5tupleIJiiiiEEENS1_10collective13CollectiveMmaINS1_37MainloopSm90TmaGmmaWarpSpecializedFP8ILi4ENS5_IJNS4_1CILi1EEESB_SB_EEENS1_32KernelTmaWarpSpecializedPingpongEEENS5_IJNSA_ILi64EEENSA_ILi128EEENSA_ILi32EEEEEENS_12float_e5m2_tENS5_IJlSB_lEEESJ_SK_NS4_8TiledMMAINS4_8MMA_AtomIJNS4_4SM904GMMA31MMA_64x128x32_F32E5M2E5M2_SS_TNILNSO_7ScaleInE1ELSQ_1EEEEEENS4_6LayoutISC_NS5_IJNSA_ILi0EEESU_SU_EEEEENS5_IJNS4_10UnderscoreESX_SX_EEEEENS4_13SM90_TMA_LOADENS4_14ComposedLayoutINS4_7SwizzleILi1ELi4ELi3EEENS4_18smem_ptr_flag_bitsILi8EEENST_INS5_IJNSA_ILi8EEESH_EEENS5_IJSH_SB_EEEEEEEvNS4_8identityES10_S1A_vS1B_EENS_8epilogue10collective6detail29Sm90TmaWarpSpecializedAdapterINS1E_15DefaultEpilogueISJ_SK_SK_NS1D_6thread17LinearCombinationISJ_Li1EffLNS1I_9ScaleType4KindE0ELNS_15FloatRoundStyleE2ESJ_EENS1_15EpilogueDefaultEEEEEvvEEEEvNT_6ParamsE:
[----:B------:R-:W-:Y:S01]  /*0000*/  LDC R1, c[0x0][0x28] ;  /* 0x00000a00ff017b82 */ /* 0x000fe20000000800 */
[----:B------:R-:W0:Y:S01]  /*0010*/  S2R R8, SR_TID.X ;  /* 0x0000000000087919 */ /* 0x000e220000002100 */
[----:B------:R-:W-:Y:S01]  /*0020*/  ELECT P0, URZ, PT ;  /* 0x00000000003f782f */ /* 0x000fe20003800000 */
[----:B------:R-:W-:Y:S01]  /*0030*/  BSSY B0, `(.L_x_0) ;  /* 0x0000014000007945 */ /* 0x000fe20003800000 */
[----:B0-----:R-:W-:-:S05]  /*0040*/  SHF.R.U32.HI R0, RZ, 0x5, R8 ;  /* 0x00000005ff007819 */ /* 0x001fca0000011608 */
[----:B------:R-:W0:Y:S02]  /*0050*/  SHFL.IDX PT, R2, R0, RZ, 0x1f ;  /* 0x00001fff00027589 */ /* 0x000e2400000e0000 */
[----:B0-----:R-:W-:Y:S02]  /*0060*/  R2UR UR8, R2 ;  /* 0x00000000020872ca */ /* 0x001fe400000e0000 */
[----:B------:R-:W-:-:S05]  /*0070*/  SHF.R.U32.HI R2, RZ, 0x7, R8 ;  /* 0x00000007ff027819 */ /* 0x000fca0000011608 */
[----:B------:R0:W1:Y:S06]  /*0080*/  SHFL.IDX PT, R3, R2, RZ, 0x1f ;  /* 0x00001fff02037589 */ /* 0x00006c00000e0000 */
[----:B------:R-:W-:Y:S02]  /*0090*/  USHF.R.S32.HI UR4, URZ, 0x1f, UR8 ;  /* 0x0000001f3f047899 */ /* 0x000fe40008011408 */
[----:B------:R-:W-:Y:S02]  /*00a0*/  ISETP.NE.OR P0, PT, RZ, UR8, !P0 ;  /* 0x00000008ff007c0c */ /* 0x000fe4000c705670 */
[----:B------:R-:W-:-:S04]  /*00b0*/  ULEA.HI UR4, UR4, UR8, URZ, 0x2 ;  /* 0x0000000804047291 */ /* 0x000fc8000f8f103f */
[----:B------:R-:W-:-:S04]  /*00c0*/  ULOP3.LUT UR4, UR4, 0xfffffffc, URZ, 0xc0, !UPT ;  /* 0xfffffffc04047892 */ /* 0x000fc8000f8ec03f */
[----:B------:R-:W-:-:S03]  /*00d0*/  UIADD3 UR8, UR8, -UR4, URZ ;  /* 0x8000000408087290 */ /* 0x000fc6000fffe03f */
[----:B0-----:R-:W-:Y:S09]  /*00e0*/  @P0 BRA `(.L_x_1) ;  /* 0x0000000000200947 */ /* 0x001ff20003800000 */
[----:B------:R-:W-:Y:S02]  /*00f0*/  ULDC.64 UR4, c[0x0][0x198] ;  /* 0x0000660000047ab9 */ /* 0x000fe40000000a00 */
[----:B------:R-:W-:Y:S02]  /*0100*/  UIADD3 UR6, UP0, UR4, 0xf0, URZ ;  /* 0x000000f004067890 */ /* 0x000fe4000ff1e03f */
[----:B------:R-:W-:Y:S02]  /*0110*/  UIADD3 UR4, UP1, UR4, 0x1f0, URZ ;  /* 0x000001f004047890 */ /* 0x000fe4000ff3e03f */
[----:B------:R-:W-:Y:S02]  /*0120*/  UIADD3.X UR7, URZ, UR5, URZ, UP0, !UPT ;  /* 0x000000053f077290 */ /* 0x000fe400087fe43f */
[----:B------:R-:W-:-:S07]  /*0130*/  UIADD3.X UR5, URZ, UR5, URZ, UP1, !UPT ;  /* 0x000000053f057290 */ /* 0x000fce0008ffe43f */
[----:B------:R0:W-:Y:S02]  /*0140*/  UTMACCTL.PF [UR6] ;  /* 0x00000000060079b9 */ /* 0x0001e40008040000 */
[----:B------:R0:W-:Y:S02]  /*0150*/  UTMACCTL.PF [UR4] ;  /* 0x00000000040079b9 */ /* 0x0001e40008040000 */
[----:B0-----:R-:W-:Y:S01]  /*0160*/  NOP ;  /* 0x0000000000007918 */ /* 0x001fe20000000000 */
.L_x_1:
[----:B------:R-:W-:Y:S05]  /*0170*/  BSYNC B0 ;  /* 0x0000000000007941 */ /* 0x000fea0003800000 */
.L_x_0:
[----:B------:R-:W0:Y:S01]  /*0180*/  SHFL.IDX PT, R4, R0, RZ, 0x1f ;  /* 0x00001fff00047589 */ /* 0x000e2200000e0000 */
[----:B-1----:R-:W-:Y:S01]  /*0190*/  R2UR UR16, R3 ;  /* 0x00000000031072ca */ /* 0x002fe200000e0000 */
[----:B------:R-:W-:-:S04]  /*01a0*/  UISETP.NE.AND UP0, UPT, UR8, 0x3, UPT ;  /* 0x000000030800788c */ /* 0x000fc8000bf05270 */
[----:B------:R-:W-:-:S08]  /*01b0*/  UISETP.EQ.OR UP0, UPT, UR8, URZ, !UP0 ;  /* 0x0000003f0800728c */ /* 0x000fd0000c702670 */
[----:B------:R-:W-:Y:S02]  /*01c0*/  UIADD3 UR24, UR16, -0x1, URZ ;  /* 0xffffffff10187890 */ /* 0x000fe4000fffe03f */
[----:B------:R-:W-:Y:S02]  /*01d0*/  UISETP.EQ.AND UP0, UPT, UR16, URZ, UP0 ;  /* 0x0000003f1000728c */ /* 0x000fe40008702270 */
[----:B------:R-:W-:Y:S02]  /*01e0*/  UISETP.GE.U32.AND UP1, UPT, UR24, 0x2, UPT ;  /* 0x000000021800788c */ /* 0x000fe4000bf26070 */
[----:B------:R-:W-:Y:S01]  /*01f0*/  USEL UR13, URZ, 0x1, !UP0 ;  /* 0x000000013f0d7887 */ /* 0x000fe2000c000000 */
[----:B0-----:R-:W-:-:S03]  /*0200*/  ISETP.NE.AND P0, PT, R4, RZ, PT ;  /* 0x000000ff0400720c */ /* 0x001fc60003f05270 */
[----:B------:R-:W-:-:S10]  /*0210*/  USEL UR13, UR13, 0x2, UP1 ;  /* 0x000000020d0d7887 */ /* 0x000fd40008800000 */
[----:B------:R-:W-:Y:S05]  /*0220*/  @P0 BRA `(.L_x_2) ;  /* 0x0000000000580947 */ /* 0x000fea0003800000 */
[----:B------:R-:W0:Y:S01]  /*0230*/  S2UR UR9, SR_CgaCtaId ;  /* 0x00000000000979c3 */ /* 0x000e220000008800 */
[----:B------:R-:W-:Y:S01]  /*0240*/  UMOV UR4, 0x400 ;  /* 0x0000040000047882 */ /* 0x000fe20000000000 */
[----:B------:R-:W-:Y:S01]  /*0250*/  UMOV UR5, 0x1 ;  /* 0x0000000100057882 */ /* 0x000fe20000000000 */
[----:B------:R-:W-:Y:S01]  /*0260*/  UMOV UR6, 0x80 ;  /* 0x0000008000067882 */ /* 0x000fe20000000000 */
[----:B------:R-:W-:Y:S01]  /*0270*/  ELECT P0, URZ, PT ;  /* 0x00000000003f782f */ /* 0x000fe20003800000 */
[----:B------:R-:W-:-:S04]  /*0280*/  UIADD3 UR6, -UR6, 0x100000, URZ ;  /* 0x0010000006067890 */ /* 0x000fc8000fffe13f */
[----:B------:R-:W-:Y:S02]  /*0290*/  USHF.L.U32 UR7, UR6, 0xb, URZ ;  /* 0x0000000b06077899 */ /* 0x000fe4000800063f */
[----:B------:R-:W-:Y:S02]  /*02a0*/  USHF.L.U32 UR6, UR6, 0x1, URZ ;  /* 0x0000000106067899 */ /* 0x000fe4000800063f */
[----:B0-----:R-:W-:Y:S02]  /*02b0*/  ULEA UR9, UR9, UR4, 0x18 ;  /* 0x0000000409097291 */ /* 0x001fe4000f8ec03f */
[----:B------:R-:W-:-:S04]  /*02c0*/  UIADD3 UR4, -UR5, 0x100000, URZ ;  /* 0x0010000005047890 */ /* 0x000fc8000fffe13f */
[----:B------:R-:W-:Y:S02]  /*02d0*/  USHF.L.U32 UR5, UR4, 0xb, URZ ;  /* 0x0000000b04057899 */ /* 0x000fe4000800063f */
[----:B------:R-:W-:Y:S01]  /*02e0*/  USHF.L.U32 UR4, UR4, 0x1, URZ ;  /* 0x0000000104047899 */ /* 0x000fe2000800063f */
[----:B------:R-:W0:Y:S11]  /*02f0*/  FENCE.VIEW.ASYNC.S ;  /* 0x00000000000073c6 */ /* 0x000e360000000000 */
[----:B0-----:R0:W1:Y:S01]  /*0300*/  SYNCS.EXCH.64 URZ, [UR9], UR4 ;  /* 0x00000004093f75b2 */ /* 0x0010620008000100 */
[----:B------:R0:W2:Y:S01]  /*0310*/  SYNCS.EXCH.64 URZ, [UR9+0x20], UR6 ;  /* 0x00002006093f75b2 */ /* 0x0000a20008000100 */
[----:B------:R0:W3:Y:S01]  /*0320*/  SYNCS.EXCH.64 URZ, [UR9+0x8], UR4 ;  /* 0x00000804093f75b2 */ /* 0x0000e20008000100 */
[----:B------:R0:W4:Y:S01]  /*0330*/  SYNCS.EXCH.64 URZ, [UR9+0x28], UR6 ;  /* 0x00002806093f75b2 */ /* 0x0001220008000100 */
[----:B------:R0:W0:Y:S01]  /*0340*/  SYNCS.EXCH.64 URZ, [UR9+0x10], UR4 ;  /* 0x00001004093f75b2 */ /* 0x0000220008000100 */
[----:B------:R0:W0:Y:S01]  /*0350*/  SYNCS.EXCH.64 URZ, [UR9+0x30], UR6 ;  /* 0x00003006093f75b2 */ /* 0x0000220008000100 */
[----:B------:R0:W0:Y:S01]  /*0360*/  SYNCS.EXCH.64 URZ, [UR9+0x18], UR4 ;  /* 0x00001804093f75b2 */ /* 0x0000220008000100 */
[----:B------:R0:W0:Y:S01]  /*0370*/  SYNCS.EXCH.64 URZ, [UR9+0x38], UR6 ;  /* 0x00003806093f75b2 */ /* 0x0000220008000100 */
[----:B------:R-:W-:Y:S01]  /*0380*/  NOP ;  /* 0x0000000000007918 */ /* 0x000fe20000000000 */
.L_x_2:
[----:B------:R-:W5:Y:S01]  /*0390*/  SHFL.IDX PT, R4, R0, RZ, 0x1f ;  /* 0x00001fff00047589 */ /* 0x000f6200000e0000 */
[----:B------:R-:W-:Y:S01]  /*03a0*/  ELECT P0, URZ, PT ;  /* 0x00000000003f782f */ /* 0x000fe20003800000 */
[----:B------:R-:W-:Y:S01]  /*03b0*/  NOP ;  /* 0x0000000000007918 */ /* 0x000fe20000000000 */
[----:B------:R-:W-:Y:S01]  /*03c0*/  ELECT P1, URZ, PT ;  /* 0x00000000003f782f */ /* 0x000fe20003820000 */
[----:B------:R-:W1:Y:S01]  /*03d0*/  SHFL.IDX PT, R3, R0, RZ, 0x1f ;  /* 0x00001fff00037589 */ /* 0x000e6200000e0000 */
[----:B0-----:R-:W-:Y:S01]  /*03e0*/  UMOV UR4, 0x20 ;  /* 0x0000002000047882 */ /* 0x001fe20000000000 */
[----:B------:R-:W-:Y:S01]  /*03f0*/  UMOV UR12, 0x80 ;  /* 0x00000080000c7882 */ /* 0x000fe20000000000 */
[----:B------:R-:W-:Y:S01]  /*0400*/  NOP ;  /* 0x0000000000007918 */ /* 0x000fe20000000000 */
[----:B------:R0:W0:Y:S01]  /*0410*/  SHFL.IDX PT, R13, R2, RZ, 0x1f ;  /* 0x00001fff020d7589 */ /* 0x00002200000e0000 */
[----:B------:R-:W-:Y:S01]  /*0420*/  ULDC.64 UR22, c[0x0][0x208] ;  /* 0x0000820000167ab9 */ /* 0x000fe20000000a00 */
[----:B-----5:R-:W-:-:S02]  /*0430*/  ISETP.NE.OR P0, PT, R4, RZ, !P0 ;  /* 0x000000ff0400720c */ /* 0x020fc40004705670 */
[----:B-1----:R-:W-:Y:S02]  /*0440*/  ISETP.NE.OR P1, PT, R3, RZ, !P1 ;  /* 0x000000ff0300720c */ /* 0x002fe40004f25670 */
[----:B------:R-:W-:-:S04]  /*0450*/  SHF.R.S32.HI R3, RZ, 0x1f, R8 ;  /* 0x0000001fff037819 */ /* 0x000fc80000011408 */
[----:B------:R-:W-:-:S05]  /*0460*/  LEA.HI R3, R3, R8, RZ, 0x7 ;  /* 0x0000000803037211 */ /* 0x000fca00078f38ff */
[----:B------:R-:W-:Y:S01]  /*0470*/  VOTEU.ALL UP0, P0 ;  /* 0x00000000003f7886 */ /* 0x000fe20000000000 */
[----:B------:R-:W-:Y:S01]  /*0480*/  LOP3.LUT R3, R3, 0xffffff80, RZ, 0xc0, !PT ;  /* 0xffffff8003037812 */ /* 0x000fe200078ec0ff */
[----:B------:R-:W-:-:S03]  /*0490*/  VOTEU.ALL UP1, P1 ;  /* 0x00000000003f7886 */ /* 0x000fc60000820000 */
[----:B------:R-:W1:Y:S01]  /*04a0*/  @!UP0 S2UR UR7, SR_CgaCtaId ;  /* 0x00000000000789c3 */ /* 0x000e620000008800 */
[----:B------:R-:W-:Y:S01]  /*04b0*/  @!UP0 UMOV UR6, 0x400 ;  /* 0x0000040000068882 */ /* 0x000fe20000000000 */
[----:B------:R-:W-:-:S04]  /*04c0*/  @!UP0 UIADD3 UR4, -UR4, 0x100000, URZ ;  /* 0x0010000004048890 */ /* 0x000fc8000fffe13f */
[----:B------:R-:W-:Y:S02]  /*04d0*/  @!UP0 USHF.L.U32 UR5, UR4, 0xb, URZ ;  /* 0x0000000b04058899 */ /* 0x000fe4000800063f */
[----:B------:R-:W-:Y:S01]  /*04e0*/  @!UP0 USHF.L.U32 UR4, UR4, 0x1, URZ ;  /* 0x0000000104048899 */ /* 0x000fe2000800063f */
[----:B------:R-:W-:Y:S01]  /*04f0*/  IMAD.IADD R12, R8, 0x1, -R3 ;  /* 0x00000001080c7824 */ /* 0x000fe200078e0a03 */
[----:B------:R-:W-:Y:S01]  /*0500*/  @!UP1 UMOV UR10, 0x400 ;  /* 0x00000400000a9882 */ /* 0x000fe20000000000 */
[----:B------:R-:W-:Y:S01]  /*0510*/  VOTEU.ALL UP2, P1 ;  /* 0x00000000003f7886 */ /* 0x000fe20000840000 */
[----:B------:R-:W-:Y:S01]  /*0520*/  VOTEU.ALL UP3, P1 ;  /* 0x00000000003f7886 */ /* 0x000fe20000860000 */
[----:B------:R-:W-:Y:S01]  /*0530*/  VOTEU.ALL UP4, P1 ;  /* 0x00000000003f7886 */ /* 0x000fe20000880000 */
[----:B------:R-:W5:Y:S01]  /*0540*/  @!UP1 S2UR UR11, SR_CgaCtaId ;  /* 0x00000000000b99c3 */ /* 0x000f620000008800 */
[----:B------:R-:W-:Y:S01]  /*0550*/  VOTEU.ALL UP5, P1 ;  /* 0x00000000003f7886 */ /* 0x000fe200008a0000 */
[----:B------:R-:W-:Y:S01]  /*0560*/  ISETP.NE.AND P1, PT, RZ, UR16, PT ;  /* 0x00000010ff007c0c */ /* 0x000fe2000bf25270 */
[----:B-1----:R-:W-:-:S02]  /*0570*/  @!UP0 ULEA UR9, UR7, UR6, 0x18 ;  /* 0x0000000607098291 */ /* 0x002fc4000f8ec03f */
[----:B------:R-:W-:-:S04]  /*0580*/  @!UP1 UIADD3 UR6, -UR12, 0x100000, URZ ;  /* 0x001000000c069890 */ /* 0x000fc8000fffe13f */
[----:B------:R-:W-:Y:S02]  /*0590*/  @!UP1 USHF.L.U32 UR7, UR6, 0xb, URZ ;  /* 0x0000000b06079899 */ /* 0x000fe4000800063f */
[----:B------:R-:W-:Y:S01]  /*05a0*/  @!UP1 USHF.L.U32 UR6, UR6, 0x1, URZ ;  /* 0x0000000106069899 */ /* 0x000fe2000800063f */
[----:B------:R-:W-:Y:S01]  /*05b0*/  VOTEU.ALL UP0, P0 ;  /* 0x00000000003f7886 */ /* 0x000fe20000000000 */
[----:B-----5:R-:W-:Y:S01]  /*05c0*/  @!UP1 ULEA UR10, UR11, UR10, 0x18 ;  /* 0x0000000a0b0a9291 */ /* 0x020fe2000f8ec03f */
[----:B------:R-:W-:Y:S01]  /*05d0*/  VOTEU.ALL UP1, P0 ;  /* 0x00000000003f7886 */ /* 0x000fe20000020000 */
[----:B------:R-:W1:Y:S02]  /*05e0*/  FENCE.VIEW.ASYNC.S ;  /* 0x00000000000073c6 */ /* 0x000e640000000000 */
[----:B-1----:R-:W2:Y:S02]  /*05f0*/  @!UP0 SYNCS.EXCH.64 URZ, [UR9+0x70], UR4 ;  /* 0x00007004093f85b2 */ /* 0x002ea40008000100 */
[----:B------:R1:W2:Y:S01]  /*0600*/  @!UP1 SYNCS.EXCH.64 URZ, [UR9+0x78], UR4 ;  /* 0x00007804093f95b2 */ /* 0x0002a20008000100 */
[----:B------:R-:W-:Y:S01]  /*0610*/  NOP ;  /* 0x0000000000007918 */ /* 0x000fe20000000000 */
[----:B-1----:R-:W-:-:S02]  /*0620*/  ULDC.64 UR4, c[0x0][0x598] ;  /* 0x0001660000047ab9 */ /* 0x002fc40000000a00 */
[----:B------:R-:W-:Y:S02]  /*0630*/  ISETP.NE.U32.AND P0, PT, RZ, UR4, PT ;  /* 0x00000004ff007c0c */ /* 0x000fe4000bf05070 */
[----:B------:R1:W2:Y:S02]  /*0640*/  @!UP2 SYNCS.EXCH.64 URZ, [UR10+0x50], UR6 ;  /* 0x000050060a3fa5b2 */ /* 0x0002a40008000100 */
[----:B------:R-:W-:Y:S01]  /*0650*/  ISETP.NE.AND.EX P0, PT, RZ, UR5, PT, P0 ;  /* 0x00000005ff007c0c */ /* 0x000fe2000bf05300 */
[----:B------:R1:W2:Y:S01]  /*0660*/  @!UP3 SYNCS.EXCH.64 URZ, [UR10+0x58], UR6 ;  /* 0x000058060a3fb5b2 */ /* 0x0002a20008000100 */
[----:B------:R1:W2:Y:S01]  /*0670*/  @!UP4 SYNCS.EXCH.64 URZ, [UR10+0x60], UR6 ;  /* 0x000060060a3fc5b2 */ /* 0x0002a20008000100 */
[----:B------:R1:W2:Y:S01]  /*0680*/  @!UP5 SYNCS.EXCH.64 URZ, [UR10+0x68], UR6 ;  /* 0x000068060a3fd5b2 */ /* 0x0002a20008000100 */
[----:B------:R-:W-:Y:S01]  /*0690*/  NOP ;  /* 0x0000000000007918 */ /* 0x000fe20000000000 */
[----:B--234-:R-:W-:Y:S08]  /*06a0*/  BAR.SYNC.DEFER_BLOCKING 0x0 ;  /* 0x0000000000007b1d */ /* 0x01cff00000010000 */
[----:B01----:R-:W-:Y:S05]  /*06b0*/  @!P0 BRA `(.L_x_3) ;  /* 0x00000000001c8947 */ /* 0x003fea0003800000 */
[----:B------:R-:W0:Y:S02]  /*06c0*/  LDC.64 R2, c[0x0][0x598] ;  /* 0x00016600ff027b82 */ /* 0x000e240000000a00 */
[----:B0-----:R-:W2:Y:S02]  /*06d0*/  LDG.E.64 R2, desc[UR22][R2.64] ;  /* 0x0000001602027981 */ /* 0x001ea4000c1e1b00 */
[----:B--2---:R-:W-:-:S04]  /*06e0*/  ISETP.NE.U32.AND P0, PT, R2, RZ, PT ;  /* 0x000000ff0200720c */ /* 0x004fc80003f05070 */
[----:B------:R-:W-:-:S13]  /*06f0*/  ISETP.NE.AND.EX P0, PT, R3, RZ, PT, P0 ;  /* 0x000000ff0300720c */ /* 0x000fda0003f05300 */
[----:B------:R-:W-:Y:S05]  /*0700*/  @!P0 BRA `(.L_x_3) ;  /* 0x0000000000088947 */ /* 0x000fea0003800000 */
[----:B------:R2:W5:Y:S01]  /*0710*/  LD.E R6, desc[UR22][R2.64] ;  /* 0x0000001602067980 */ /* 0x000562000c101900 */
[----:B------:R-:W-:Y:S05]  /*0720*/  BRA `(.L_x_4) ;  /* 0x0000000000207947 */ /* 0x000fea0003800000 */
.L_x_3:
[----:B------:R-:W-:Y:S02]  /*0730*/  ULDC.64 UR4, c[0x0][0x588] ;  /* 0x0001620000047ab9 */ /* 0x000fe40000000a00 */
[----:B------:R-:W-:-:S04]  /*0740*/  ISETP.NE.U32.AND P0, PT, RZ, UR4, PT ;  /* 0x00000004ff007c0c */ /* 0x000fc8000bf05070 */
[----:B------:R-:W-:-:S13]  /*0750*/  ISETP.NE.AND.EX P0, PT, RZ, UR5, PT, P0 ;  /* 0x00000005ff007c0c */ /* 0x000fda000bf05300 */
[----:B------:R-:W-:Y:S05]  /*0760*/  @!P0 BRA `(.L_x_5) ;  /* 0x00000000000c8947 */ /* 0x000fea0003800000 */
[----:B------:R-:W0:Y:S02]  /*0770*/  LDC.64 R6, c[0x0][0x588] ;  /* 0x00016200ff067b82 */ /* 0x000e240000000a00 */
[----:B0-----:R1:W5:Y:S01]  /*0780*/  LDG.E R6, desc[UR22][R6.64] ;  /* 0x0000001606067981 */ /* 0x001362000c1e1900 */
[----:B------:R-:W-:Y:S05]  /*0790*/  BRA `(.L_x_4) ;  /* 0x0000000000047947 */ /* 0x000fea0003800000 */
.L_x_5:
[----:B------:R-:W0:Y:S02]  /*07a0*/  LDC R6, c[0x0][0x580] ;  /* 0x00016000ff067b82 */ /* 0x000e240000000800 */
.L_x_4:
[----:B------:R-:W-:Y:S02]  /*07b0*/  ULDC.64 UR4, c[0x0][0x5a0] ;  /* 0x0001680000047ab9 */ /* 0x000fe40000000a00 */
[----:B------:R-:W-:-:S04]  /*07c0*/  ISETP.NE.U32.AND P0, PT, RZ, UR4, PT ;  /* 0x00000004ff007c0c */ /* 0x000fc8000bf05070 */
[----:B------:R-:W-:-:S13]  /*07d0*/  ISETP.NE.AND.EX P0, PT, RZ, UR5, PT, P0 ;  /* 0x00000005ff007c0c */ /* 0x000fda000bf05300 */
[----:B------:R-:W-:Y:S05]  /*07e0*/  @!P0 BRA `(.L_x_6) ;  /* 0x00000000001c8947 */ /* 0x000fea0003800000 */
[----:B--2---:R-:W2:Y:S02]  /*07f0*/  LDC.64 R2, c[0x0][0x5a0] ;  /* 0x00016800ff027b82 */ /* 0x004ea40000000a00 */
[----:B--2---:R-:W2:Y:S02]  /*0800*/  LDG.E.64 R2, desc[UR22][R2.64] ;  /* 0x0000001602027981 */ /* 0x004ea4000c1e1b00 */
[----:B--2---:R-:W-:-:S04]  /*0810*/  ISETP.NE.U32.AND P0, PT, R2, RZ, PT ;  /* 0x000000ff0200720c */ /* 0x004fc80003f05070 */
[----:B------:R-:W-:-:S13]  /*0820*/  ISETP.NE.AND.EX P0, PT, R3, RZ, PT, P0 ;  /* 0x000000ff0300720c */ /* 0x000fda0003f05300 */
[----:B------:R-:W-:Y:S05]  /*0830*/  @!P0 BRA `(.L_x_6) ;  /* 0x0000000000088947 */ /* 0x000fea0003800000 */
[----:B-1----:R4:W5:Y:S01]  /*0840*/  LD.E R7, desc[UR22][R2.64] ;  /* 0x0000001602077980 */ /* 0x002962000c101900 */
[----:B------:R-:W-:Y:S05]  /*0850*/  BRA `(.L_x_7) ;  /* 0x0000000000207947 */ /* 0x000fea0003800000 */
.L_x_6:
[----:B------:R-:W-:Y:S02]  /*0860*/  ULDC.64 UR4, c[0x0][0x590] ;  /* 0x0001640000047ab9 */ /* 0x000fe40000000a00 */
[----:B------:R-:W-:-:S04]  /*0870*/  ISETP.NE.U32.AND P0, PT, RZ, UR4, PT ;  /* 0x00000004ff007c0c */ /* 0x000fc8000bf05070 */
[----:B------:R-:W-:-:S13]  /*0880*/  ISETP.NE.AND.EX P0, PT, RZ, UR5, PT, P0 ;  /* 0x00000005ff007c0c */ /* 0x000fda000bf05300 */
[----:B------:R-:W-:Y:S05]  /*0890*/  @!P0 BRA `(.L_x_8) ;  /* 0x00000000000c8947 */ /* 0x000fea0003800000 */
[----:B--2---:R-:W1:Y:S02]  /*08a0*/  LDC.64 R2, c[0x0][0x590] ;  /* 0x00016400ff027b82 */ /* 0x004e640000000a00 */
[----:B-1----:R3:W5:Y:S01]  /*08b0*/  LDG.E R7, desc[UR22][R2.64] ;  /* 0x0000001602077981 */ /* 0x002762000c1e1900 */
[----:B------:R-:W-:Y:S05]  /*08c0*/  BRA `(.L_x_7) ;  /* 0x0000000000047947 */ /* 0x000fea0003800000 */
.L_x_8:
[----:B-1----:R-:W1:Y:S02]  /*08d0*/  LDC R7, c[0x0][0x584] ;  /* 0x00016100ff077b82 */ /* 0x002e640000000800 */
.L_x_7:
[----:B------:R-:W0:Y:S01]  /*08e0*/  S2UR UR11, SR_CTAID.Y ;  /* 0x00000000000b79c3 */ /* 0x000e220000002600 */
[----:B------:R-:W-:Y:S01]  /*08f0*/  ULDC UR5, c[0x0][0x65c] ;  /* 0x0001970000057ab9 */ /* 0x000fe20000000800 */
[----:B------:R-:W-:Y:S01]  /*0900*/  UISETP.NE.AND UP0, UPT, UR16, 0x2, UPT ;  /* 0x000000021000788c */ /* 0x000fe2000bf05270 */
[----:B------:R-:W-:Y:S01]  /*0910*/  PRMT R9, RZ, 0x7610, R9 ;  /* 0x00007610ff097816 */ /* 0x000fe20000000009 */
[----:B------:R-:W-:Y:S01]  /*0920*/  UISETP.NE.AND UP2, UPT, UR5, 0x1, UPT ;  /* 0x000000010500788c */ /* 0x000fe2000bf45270 */
[----:B------:R-:W-:Y:S02]  /*0930*/  IMAD.MOV.U32 R5, RZ, RZ, -0x1 ;  /* 0xffffffffff057424 */ /* 0x000fe400078e00ff */
[----:B------:R-:W-:Y:S01]  /*0940*/  IMAD.MOV.U32 R4, RZ, RZ, -0x1 ;  /* 0xffffffffff047424 */ /* 0x000fe200078e00ff */
[----:B------:R-:W0:Y:S07]  /*0950*/  S2UR UR4, SR_CTAID.X ;  /* 0x00000000000479c3 */ /* 0x000e2e0000002500 */
[----:B------:R-:W-:Y:S01]  /*0960*/  @UP2 ULDC UR14, c[0x0][0x10] ;  /* 0x00000400000e2ab9 */ /* 0x000fe20000000800 */
[----:B------:R-:W-:Y:S01]  /*0970*/  @UP2 UMOV UR7, URZ ;  /* 0x0000003f00072c82 */ /* 0x000fe20008000000 */
[----:B------:R-:W-:Y:S01]  /*0980*/  @UP2 UMOV UR5, URZ ;  /* 0x0000003f00052c82 */ /* 0x000fe20008000000 */
[----:B------:R-:W-:Y:S01]  /*0990*/  @!UP2 ULDC UR10, c[0x0][0xc] ;  /* 0x00000300000aaab9 */ /* 0x000fe20000000800 */
[----:B--234-:R-:W2:Y:S01]  /*09a0*/  LDC.64 R2, c[0x0][0x650] ;  /* 0x00019400ff027b82 */ /* 0x01cea20000000a00 */
[----:B0-----:R-:W-:-:S02]  /*09b0*/  @UP2 UMOV UR9, UR11 ;  /* 0x0000000b00092c82 */ /* 0x001fc40008000000 */
[----:B------:R-:W-:Y:S01]  /*09c0*/  @UP2 UMOV UR6, UR9 ;  /* 0x0000000900062c82 */ /* 0x000fe20008000000 */
[----:B------:R-:W-:Y:S01]  /*09d0*/  @!UP2 UMOV UR9, UR11 ;  /* 0x0000000b0009ac82 */ /* 0x000fe20008000000 */
[----:B------:R-:W-:-:S03]  /*09e0*/  @UP2 UIMAD.WIDE.U32 UR14, UR4, UR14, UR6 ;  /* 0x0000000e040e22a5 */ /* 0x000fc6000f8e0006 */
[----:B------:R-:W-:Y:S01]  /*09f0*/  ULDC UR6, c[0x0][0xc] ;  /* 0x0000030000067ab9 */ /* 0x000fe20000000800 */
[----:B------:R-:W-:Y:S01]  /*0a00*/  @UP2 UIADD3 UR15, UR15, UR5, URZ ;  /* 0x000000050f0f2290 */ /* 0x000fe2000fffe03f */
[----:B------:R-:W-:Y:S02]  /*0a10*/  ULDC UR7, c[0x0][0x10] ;  /* 0x0000040000077ab9 */ /* 0x000fe40000000800 */
[----:B------:R-:W-:Y:S01]  /*0a20*/  UMOV UR5, URZ ;  /* 0x0000003f00057c82 */ /* 0x000fe20008000000 */
[----:B------:R-:W-:Y:S02]  /*0a30*/  UIMAD.WIDE.U32 UR6, UR6, UR7, URZ ;  /* 0x00000007060672a5 */ /* 0x000fe4000f8e003f */
[----:B------:R-:W-:Y:S01]  /*0a40*/  @!UP2 UIMAD.WIDE.U32 UR10, UR10, UR9, UR4 ;  /* 0x000000090a0aa2a5 */ /* 0x000fe2000f8e0004 */
[----:B------:R-:W-:Y:S02]  /*0a50*/  ULDC UR12, c[0x0][0x14] ;  /* 0x00000500000c7ab9 */ /* 0x000fe40000000800 */
[----:B------:R-:W-:-:S02]  /*0a60*/  UIMAD.WIDE.U32 UR20, UR6, UR12, URZ ;  /* 0x0000000c061472a5 */ /* 0x000fc4000f8e003f */
[----:B------:R-:W-:Y:S02]  /*0a70*/  UIMAD UR7, UR7, UR12, URZ ;  /* 0x0000000c070772a4 */ /* 0x000fe4000f8e023f */
[----:B------:R-:W-:Y:S01]  /*0a80*/  @!UP2 UMOV UR14, UR10 ;  /* 0x0000000a000eac82 */ /* 0x000fe20008000000 */
[----:B------:R-:W-:Y:S01]  /*0a90*/  @!UP2 UMOV UR15, UR11 ;  /* 0x0000000b000fac82 */ /* 0x000fe20008000000 */
[----:B------:R-:W-:Y:S02]  /*0aa0*/  UIADD3 UR7, UR21, UR7, URZ ;  /* 0x0000000715077290 */ /* 0x000fe4000fffe03f */
[----:B------:R-:W-:-:S04]  /*0ab0*/  UIADD3 UR6, UP1, UR14, UR20, URZ ;  /* 0x000000140e067290 */ /* 0x000fc8000ff3e03f */
[----:B------:R-:W-:Y:S02]  /*0ac0*/  UIADD3.X UR10, UR15, UR7, URZ, UP1, !UPT ;  /* 0x000000070f0a7290 */ /* 0x000fe40008ffe43f */
[----:B------:R-:W-:Y:S02]  /*0ad0*/  USEL UR6, UR6, UR14, !UP0 ;  /* 0x0000000e06067287 */ /* 0x000fe4000c000000 */
[----:B------:R-:W-:-:S04]  /*0ae0*/  USEL UR10, UR10, UR15, !UP0 ;  /* 0x0000000f0a0a7287 */ /* 0x000fc8000c000000 */
[----:B--2---:R-:W-:Y:S01]  /*0af0*/  ISETP.LE.U32.AND P0, PT, R2, UR6, PT ;  /* 0x0000000602007c0c */ /* 0x004fe2000bf03070 */
[----:B------:R-:W-:Y:S02]  /*0b00*/  IMAD.U32 R2, RZ, RZ, UR6 ;  /* 0x00000006ff027e24 */ /* 0x000fe4000f8e00ff */
[----:B------:R-:W-:-:S05]  /*0b10*/  IMAD.U32 R0, RZ, RZ, UR10 ;  /* 0x0000000aff007e24 */ /* 0x000fca000f8e00ff */
[----:B------:R-:W-:Y:S01]  /*0b20*/  ISETP.GE.U32.AND.EX P0, PT, R0, R3, PT, P0 ;  /* 0x000000030000720c */ /* 0x000fe20003f06100 */
[----:B------:R-:W-:Y:S02]  /*0b30*/  IMAD.U32 R3, RZ, RZ, UR10 ;  /* 0x0000000aff037e24 */ /* 0x000fe4000f8e00ff */
[----:B------:R-:W-:-:S10]  /*0b40*/  IMAD.MOV.U32 R0, RZ, RZ, -0x1 ;  /* 0xffffffffff007424 */ /* 0x000fd400078e00ff */
[----:B------:R-:W-:Y:S05]  /*0b50*/  @P0 BRA `(.L_x_9) ;  /* 0x0000000400880947 */ /* 0x000fea0003800000 */
[----:B------:R-:W-:Y:S01]  /*0b60*/  I2FP.F32.U32 R0, UR4 ;  /* 0x0000000400007c45 */ /* 0x000fe20008201000 */
[----:B------:R-:W-:Y:S01]  /*0b70*/  ULDC.64 UR18, c[0x0][0x628] ;  /* 0x00018a0000127ab9 */ /* 0x000fe20000000a00 */
[----:B------:R-:W-:Y:S01]  /*0b80*/  ULDC UR6, c[0x0][0x150] ;  /* 0x0000540000067ab9 */ /* 0x000fe20000000800 */
[----:B------:R-:W-:Y:S01]  /*0b90*/  ISETP.NE.U32.AND P0, PT, RZ, UR18, PT ;  /* 0x00000012ff007c0c */ /* 0x000fe2000bf05070 */
[----:B------:R-:W-:Y:S01]  /*0ba0*/  ULDC UR25, c[0x0][0x630] ;  /* 0x00018c0000197ab9 */ /* 0x000fe20000000800 */
[----:B------:R-:W-:Y:S01]  /*0bb0*/  FMUL R0, R0, UR6 ;  /* 0x0000000600007c20 */ /* 0x000fe20008400000 */
[----:B------:R-:W-:Y:S01]  /*0bc0*/  R2UR UR26, R2 ;  /* 0x00000000021a72ca */ /* 0x000fe200000e0000 */
[----:B------:R-:W-:Y:S01]  /*0bd0*/  ULDC UR28, c[0x0][0x154] ;  /* 0x00005500001c7ab9 */ /* 0x000fe20000000800 */
[----:B------:R-:W-:Y:S01]  /*0be0*/  ISETP.NE.AND.EX P0, PT, RZ, UR19, PT, P0 ;  /* 0x00000013ff007c0c */ /* 0x000fe2000bf05300 */
[----:B------:R0:W2:Y:S01]  /*0bf0*/  F2I.U32.TRUNC.NTZ R4, R0 ;  /* 0x0000000000047305 */ /* 0x0000a2000020f000 */
[----:B------:R-:W-:-:S02]  /*0c00*/  R2UR UR27, R3 ;  /* 0x00000000031b72ca */ /* 0x000fc400000e0000 */
[----:B------:R-:W-:Y:S02]  /*0c10*/  R2UR UR10, R2 ;  /* 0x00000000020a72ca */ /* 0x000fe400000e0000 */
[----:B------:R-:W-:-:S07]  /*0c20*/  R2UR UR11, R3 ;  /* 0x00000000030b72ca */ /* 0x000fce00000e0000 */
[----:B0-----:R-:W-:Y:S08]  /*0c30*/  @!P0 BRA `(.L_x_10) ;  /* 0x0000000000308947 */ /* 0x001ff00003800000 */
[----:B------:R-:W-:Y:S01]  /*0c40*/  R2UR UR10, R2 ;  /* 0x00000000020a72ca */ /* 0x000fe200000e0000 */
[----:B------:R-:W-:Y:S01]  /*0c50*/  ULDC UR6, c[0x0][0x634] ;  /* 0x00018d0000067ab9 */ /* 0x000fe20000000800 */
[----:B------:R-:W-:-:S11]  /*0c60*/  R2UR UR12, R3 ;  /* 0x00000000030c72ca */ /* 0x000fd600000e0000 */
[----:B------:R-:W-:-:S04]  /*0c70*/  UIADD3 UR6, UP1, UR10, UR6, URZ ;  /* 0x000000060a067290 */ /* 0x000fc8000ff3e03f */
[----:B------:R-:W-:-:S04]  /*0c80*/  UIADD3.X UR12, URZ, UR12, URZ, UP1, !UPT ;  /* 0x0000000c3f0c7290 */ /* 0x000fc80008ffe43f */
[----:B------:R-:W-:-:S04]  /*0c90*/  UIMAD.WIDE.U32 UR10, UR12, UR18, URZ ;  /* 0x000000120c0a72a5 */ /* 0x000fc8000f8e003f */
[----:B------:R-:W-:Y:S02]  /*0ca0*/  UIMAD.WIDE.U32 UR14, UP1, UR6, UR19, UR10 ;  /* 0x00000013060e72a5 */ /* 0x000fe4000f82000a */
[----:B------:R-:W-:Y:S02]  /*0cb0*/  UIMAD.WIDE.U32 UR10, UR6, UR18, URZ ;  /* 0x00000012060a72a5 */ /* 0x000fe4000f8e003f */
[----:B------:R-:W-:Y:S02]  /*0cc0*/  UIADD3.X UR17, URZ, URZ, URZ, UP1, !UPT ;  /* 0x0000003f3f117290 */ /* 0x000fe40008ffe43f */
[----:B------:R-:W-:Y:S01]  /*0cd0*/  UIADD3 URZ, UP1, UR11, UR14, URZ ;  /* 0x0000000e0b3f7290 */ /* 0x000fe2000ff3e03f */
[----:B------:R-:W-:-:S03]  /*0ce0*/  UMOV UR16, UR15 ;  /* 0x0000000f00107c82 */ /* 0x000fc60008000000 */
[----:B------:R-:W-:-:S12]  /*0cf0*/  UIMAD.WIDE.U32.X UR10, UR12, UR19, UR16, UP1 ;  /* 0x000000130c0a72a5 */ /* 0x000fd800088e0410 */
.L_x_10:
[----:B------:R-:W-:Y:S01]  /*0d00*/  USHF.R.U64 UR5, UR10, UR25, UR11 ;  /* 0x000000190a057299 */ /* 0x000fe2000800120b */
[----:B------:R-:W-:Y:S01]  /*0d10*/  I2FP.F32.U32 R0, UR9 ;  /* 0x0000000900007c45 */ /* 0x000fe20008201000 */
[----:B------:R-:W-:Y:S01]  /*0d20*/  USHF.R.U32.HI UR6, URZ, UR25, UR11 ;  /* 0x000000193f067299 */ /* 0x000fe2000801160b */
[----:B--2---:R-:W-:Y:S01]  /*0d30*/  R2UR UR16, R4 ;  /* 0x00000000041072ca */ /* 0x004fe200000e0000 */
[----:B------:R-:W-:Y:S02]  /*0d40*/  UIADD3 UR19, UP1, URZ, -UR5, URZ ;  /* 0x800000053f137290 */ /* 0x000fe4000ff3e03f */
[----:B------:R-:W-:Y:S01]  /*0d50*/  FMUL R0, R0, UR28 ;  /* 0x0000001c00007c20 */ /* 0x000fe20008400000 */
[----:B------:R-:W-:Y:S01]  /*0d60*/  ULDC.64 UR10, c[0x0][0x620] ;  /* 0x00018800000a7ab9 */ /* 0x000fe20000000a00 */
[----:B------:R-:W-:Y:S01]  /*0d70*/  UIADD3.X UR6, URZ, ~UR6, URZ, UP1, !UPT ;  /* 0x800000063f067290 */ /* 0x000fe20008ffe43f */
[----:B------:R-:W-:Y:S01]  /*0d80*/  UMOV UR14, UR26 ;  /* 0x0000001a000e7c82 */ /* 0x000fe20008000000 */
[----:B------:R-:W-:-:S02]  /*0d90*/  UMOV UR15, UR27 ;  /* 0x0000001b000f7c82 */ /* 0x000fc40008000000 */
[----:B------:R-:W-:Y:S01]  /*0da0*/  UIMAD UR6, UR6, UR10, URZ ;  /* 0x0000000a060672a4 */ /* 0x000fe2000f8e023f */
[----:B------:R-:W0:Y:S01]  /*0db0*/  F2I.U32.TRUNC.NTZ R0, R0 ;  /* 0x0000000000007305 */ /* 0x000e22000020f000 */
[----:B------:R-:W-:Y:S02]  /*0dc0*/  UIMAD.WIDE.U32 UR14, UR19, UR10, UR14 ;  /* 0x0000000a130e72a5 */ /* 0x000fe4000f8e000e */
[----:B------:R-:W-:Y:S01]  /*0dd0*/  UIMAD UR19, UR19, UR11, UR6 ;  /* 0x0000000b131372a4 */ /* 0x000fe2000f8e0206 */
[----:B------:R-:W-:Y:S01]  /*0de0*/  ULDC UR30, c[0x0][0x658] ;  /* 0x00019600001e7ab9 */ /* 0x000fe20000000800 */
[----:B------:R-:W-:Y:S02]  /*0df0*/  UMOV UR28, 0xffffffff ;  /* 0xffffffff001c7882 */ /* 0x000fe40000000000 */
[----:B------:R-:W-:Y:S01]  /*0e00*/  UIADD3 UR19, UR15, UR19, URZ ;  /* 0x000000130f137290 */ /* 0x000fe2000fffe03f */
[----:B------:R-:W-:Y:S01]  /*0e10*/  ULDC UR25, c[0x0][0x618] ;  /* 0x0001860000197ab9 */ /* 0x000fe20000000800 */
[----:B------:R-:W-:Y:S01]  /*0e20*/  ULDC.64 UR10, c[0x0][0x640] ;  /* 0x00019000000a7ab9 */ /* 0x000fe20000000a00 */
[----:B------:R-:W-:Y:S01]  /*0e30*/  USHF.L.U32 UR15, UR28, UR30, URZ ;  /* 0x0000001e1c0f7299 */ /* 0x000fe2000800063f */
[----:B------:R-:W-:Y:S01]  /*0e40*/  ISETP.NE.U32.AND P0, PT, RZ, UR10, PT ;  /* 0x0000000aff007c0c */ /* 0x000fe2000bf05070 */
[----:B------:R-:W-:-:S02]  /*0e50*/  USHF.R.U64 UR28, UR14, UR25, UR19 ;  /* 0x000000190e1c7299 */ /* 0x000fc40008001213 */
[----:B------:R-:W-:Y:S01]  /*0e60*/  USHF.R.U32.HI UR14, URZ, UR25, UR19 ;  /* 0x000000193f0e7299 */ /* 0x000fe20008011613 */
[----:B0-----:R-:W-:Y:S01]  /*0e70*/  R2UR UR18, R0 ;  /* 0x00000000001272ca */ /* 0x001fe200000e0000 */
[----:B------:R-:W-:Y:S01]  /*0e80*/  ULDC UR27, c[0x0][0x608] ;  /* 0x00018200001b7ab9 */ /* 0x000fe20000000800 */
[----:B------:R-:W-:Y:S01]  /*0e90*/  ISETP.NE.AND.EX P0, PT, RZ, UR11, PT, P0 ;  /* 0x0000000bff007c0c */ /* 0x000fe2000bf05300 */
[----:B------:R-:W-:Y:S02]  /*0ea0*/  USHF.R.U64 UR32, UR28, UR27, UR14 ;  /* 0x0000001b1c207299 */ /* 0x000fe4000800120e */
[----:B------:R-:W-:Y:S01]  /*0eb0*/  USHF.R.U32.HI UR14, URZ, UR27, UR14 ;  /* 0x0000001b3f0e7299 */ /* 0x000fe2000801160e */
[----:B------:R-:W-:Y:S01]  /*0ec0*/  UMOV UR26, 0x1 ;  /* 0x00000001001a7882 */ /* 0x000fe20000000000 */
[----:B------:R-:W-:Y:S02]  /*0ed0*/  UIADD3 UR16, -UR16, URZ, URZ ;  /* 0x0000003f10107290 */ /* 0x000fe4000fffe13f */
[----:B------:R-:W-:-:S02]  /*0ee0*/  USHF.R.U64 UR33, UR32, UR30, UR14 ;  /* 0x0000001e20217299 */ /* 0x000fc4000800120e */
[----:B------:R-:W-:Y:S01]  /*0ef0*/  USHF.L.U32 UR25, UR26, UR30, URZ ;  /* 0x0000001e1a197299 */ /* 0x000fe2000800063f */
[----:B------:R-:W-:Y:S01]  /*0f00*/  ULDC UR17, c[0x0][0x144] ;  /* 0x0000510000117ab9 */ /* 0x000fe20000000800 */
[----:B------:R-:W-:Y:S01]  /*0f10*/  ULDC UR6, c[0x0][0x600] ;  /* 0x0001800000067ab9 */ /* 0x000fe20000000800 */
[----:B------:R-:W-:Y:S02]  /*0f20*/  ULOP3.LUT UR26, URZ, UR15, URZ, 0x33, !UPT ;  /* 0x0000000f3f1a7292 */ /* 0x000fe4000f8e333f */
[----:B------:R-:W-:Y:S02]  /*0f30*/  USHF.R.U32.HI UR15, URZ, UR30, UR14 ;  /* 0x0000001e3f0f7299 */ /* 0x000fe4000801160e */
[----:B------:R-:W-:Y:S02]  /*0f40*/  UIADD3 UR12, UR6, -0x1, URZ ;  /* 0xffffffff060c7890 */ /* 0x000fe4000fffe03f */
[----:B------:R-:W-:Y:S02]  /*0f50*/  UIADD3 UR29, -UR18, URZ, URZ ;  /* 0x0000003f121d7290 */ /* 0x000fe4000fffe13f */
[----:B------:R-:W-:Y:S01]  /*0f60*/  UIMAD UR4, UR17, UR16, UR4 ;  /* 0x00000010110472a4 */ /* 0x000fe2000f8e0204 */
[----:B------:R-:W-:Y:S01]  /*0f70*/  ULDC UR34, c[0x0][0x148] ;  /* 0x0000520000227ab9 */ /* 0x000fe20000000800 */
[----:B------:R-:W-:Y:S01]  /*0f80*/  ULDC UR30, c[0x0][0x648] ;  /* 0x00019200001e7ab9 */ /* 0x000fe20000000800 */
[----:B------:R-:W-:Y:S01]  /*0f90*/  ULDC UR31, c[0x0][0x638] ;  /* 0x00018e00001f7ab9 */ /* 0x000fe20000000800 */
[----:B------:R-:W-:Y:S01]  /*0fa0*/  UMOV UR14, UR33 ;  /* 0x00000021000e7c82 */ /* 0x000fe20008000000 */
[----:B------:R-:W-:Y:S07]  /*0fb0*/  @!P0 BRA `(.L_x_11) ;  /* 0x0000000000308947 */ /* 0x000fee0003800000 */
[----:B------:R-:W-:Y:S02]  /*0fc0*/  ULDC UR18, c[0x0][0x64c] ;  /* 0x0001930000127ab9 */ /* 0x000fe40000000800 */
        /* <DEDUP_REMOVED lines=8> */
[----:B------:R-:W-:-:S07]  /*1050*/  UIMAD.WIDE.U32.X UR10, UR27, UR11, UR18, UP1 ;  /* 0x0000000b1b0a72a5 */ /* 0x000fce00088e0412 */
[----:B------:R-:W-:Y:S01]  /*1060*/  UMOV UR14, UR10 ;  /* 0x0000000a000e7c82 */ /* 0x000fe20008000000 */
[----:B------:R-:W-:-:S05]  /*1070*/  UMOV UR15, UR11 ;  /* 0x0000000b000f7c82 */ /* 0x000fca0008000000 */
.L_x_11:
[----:B------:R-:W-:Y:S01]  /*1080*/  USHF.R.U64 UR10, UR14, UR30, UR15 ;  /* 0x0000001e0e0a7299 */ /* 0x000fe2000800120f */
[----:B------:R-:W-:Y:S01]  /*1090*/  IMAD.MOV.U32 R9, RZ, RZ, 0x1 ;  /* 0x00000001ff097424 */ /* 0x000fe200078e00ff */
[----:B------:R-:W-:Y:S01]  /*10a0*/  @UP2 UIMAD UR4, UR34, UR29, UR9 ;  /* 0x0000001d220422a4 */ /* 0x000fe2000f8e0209 */
[----:B------:R-:W-:Y:S01]  /*10b0*/  IMAD.U32 R0, RZ, RZ, UR5 ;  /* 0x00000005ff007e24 */ /* 0x000fe2000f8e00ff */
[----:B------:R-:W-:Y:S02]  /*10c0*/  ULOP3.LUT UR26, UR32, UR26, URZ, 0xc0, !UPT ;  /* 0x0000001a201a7292 */ /* 0x000fe4000f8ec03f */
[----:B------:R-:W-:Y:S02]  /*10d0*/  UIADD3 UR9, -UR10, URZ, URZ ;  /* 0x0000003f0a097290 */ /* 0x000fe4000fffe13f */
[----:B------:R-:W-:Y:S02]  /*10e0*/  ULOP3.LUT UR12, UR28, UR12, URZ, 0xc0, !UPT ;  /* 0x0000000c1c0c7292 */ /* 0x000fe4000f8ec03f */
[----:B------:R-:W-:-:S02]  /*10f0*/  UIMAD UR25, UR25, UR10, UR26 ;  /* 0x0000000a191972a4 */ /* 0x000fc4000f8e021a */
[----:B------:R-:W-:Y:S01]  /*1100*/  UIMAD UR9, UR9, UR31, UR33 ;  /* 0x0000001f090972a4 */ /* 0x000fe2000f8e0221 */
[----:B------:R-:W-:Y:S02]  /*1110*/  ULDC UR10, c[0x0][0x610] ;  /* 0x00018400000a7ab9 */ /* 0x000fe40000000800 */
[----:B------:R-:W-:Y:S02]  /*1120*/  UIMAD UR4, UR25, UR10, UR4 ;  /* 0x0000000a190472a4 */ /* 0x000fe4000f8e0204 */
[----:B------:R-:W-:-:S04]  /*1130*/  UIMAD UR9, UR9, UR6, UR12 ;  /* 0x00000006090972a4 */ /* 0x000fc8000f8e020c */
[----:B------:R-:W-:Y:S02]  /*1140*/  USEL UR6, UR9, UR4, !UP2 ;  /* 0x0000000409067287 */ /* 0x000fe4000d000000 */
[----:B------:R-:W-:-:S04]  /*1150*/  USEL UR4, UR4, UR9, !UP2 ;  /* 0x0000000904047287 */ /* 0x000fc8000d000000 */
[----:B------:R-:W-:Y:S02]  /*1160*/  IMAD.U32 R4, RZ, RZ, UR6 ;  /* 0x00000006ff047e24 */ /* 0x000fe4000f8e00ff */
[----:B------:R-:W-:-:S07]  /*1170*/  IMAD.U32 R5, RZ, RZ, UR4 ;  /* 0x00000004ff057e24 */ /* 0x000fce000f8e00ff */
.L_x_9:
[----:B------:R-:W-:Y:S02]  /*1180*/  ULDC UR4, c[0x0][0x28c] ;  /* 0x0000a30000047ab9 */ /* 0x000fe40000000800 */
[----:B------:R-:W-:-:S04]  /*1190*/  UIADD3 UR4, UR4, 0x1f, URZ ;  /* 0x0000001f04047890 */ /* 0x000fc8000fffe03f */
[----:B------:R-:W-:-:S04]  /*11a0*/  USHF.R.S32.HI UR5, URZ, 0x1f, UR4 ;  /* 0x0000001f3f057899 */ /* 0x000fc80008011404 */
[----:B------:R-:W-:-:S04]  /*11b0*/  ULEA.HI UR5, UR5, UR4, URZ, 0x5 ;  /* 0x0000000405057291 */ /* 0x000fc8000f8f283f */
[----:B------:R-:W-:Y:S01]  /*11c0*/  USHF.R.S32.HI UR14, URZ, 0x5, UR5 ;  /* 0x000000053f0e7899 */ /* 0x000fe20008011405 */
[----:B------:R-:W-:Y:S11]  /*11d0*/  @!P1 BRA `(.L_x_12) ;  /* 0x0000006c007c9947 */ /* 0x000ff60003800000 */
[----:B------:R-:W-:-:S06]  /*11e0*/  UISETP.GT.U32.AND UP1, UPT, UR24, 0x1, UPT ;  /* 0x000000011800788c */ /* 0x000fcc000bf24070 */
[----:B------:R-:W-:-:S13]  /*11f0*/  PLOP3.LUT P0, PT, PT, PT, UP1, 0x80, 0x0 ;  /* 0x000000000000781c */ /* 0x000fda0003f0f018 */
[----:B------:R-:W-:Y:S05]  /*1200*/  @P0 EXIT ;  /* 0x000000000000094d */ /* 0x000fea0003800000 */
.L_x_13:
[----:B------:R-:W-:-:S08]  /*1210*/  NOP ;  /* 0x0000000000007918 */ /* 0x000fd00000000000 */
[----:B------:R-:W0:Y:S02]  /*1220*/  USETMAXREG.TRY_ALLOC.CTAPOOL UP1, 0xe8 ;  /* 0x000000e8000079c8 */ /* 0x000e240008020600 */
[----:B0-----:R-:W-:-:S13]  /*1230*/  PLOP3.LUT P0, PT, PT, PT, UP1, 0x80, 0x0 ;  /* 0x000000000000781c */ /* 0x001fda0003f0f018 */
[----:B------:R-:W-:Y:S05]  /*1240*/  @!P0 BRA `(.L_x_13) ;  /* 0xfffffffc00f08947 */ /* 0x000fea000383ffff */
[----:B------:R-:W-:-:S13]  /*1250*/  LOP3.LUT P0, RZ, R9, 0xff, RZ, 0xc0, !PT ;  /* 0x000000ff09ff7812 */ /* 0x000fda000780c0ff */
[----:B------:R-:W-:Y:S05]  /*1260*/  @!P0 EXIT ;  /* 0x000000000000894d */ /* 0x000fea0003800000 */
[----:B------:R-:W0:Y:S01]  /*1270*/  S2UR UR5, SR_CgaCtaId ;  /* 0x00000000000579c3 */ /* 0x000e220000008800 */
[----:B------:R-:W-:Y:S01]  /*1280*/  SHF.R.S32.HI R9, RZ, 0x1f, R12 ;  /* 0x0000001fff097819 */ /* 0x000fe2000001140c */
[----:B------:R-:W-:Y:S01]  /*1290*/  VIADD R10, R13, 0xffffffff ;  /* 0xffffffff0d0a7836 */ /* 0x000fe20000000000 */
[----:B------:R-:W-:Y:S01]  /*12a0*/  UMOV UR8, 0x400 ;  /* 0x0000040000087882 */ /* 0x000fe20000000000 */
[----:B------:R-:W-:Y:S01]  /*12b0*/  USHF.R.U32.HI UR4, URZ, 0x2, UR14 ;  /* 0x000000023f047899 */ /* 0x000fe2000801160e */
[CC--:B------:R-:W-:Y:S01]  /*12c0*/  LEA.HI R8, R9.reuse, R12.reuse, RZ, 0x2 ;  /* 0x0000000c09087211 */ /* 0x0c0fe200078f10ff */
[----:B------:R-:W-:Y:S01]  /*12d0*/  ULOP3.LUT UR9, UR14, 0x3, URZ, 0xc0, !UPT ;  /* 0x000000030e097892 */ /* 0x000fe2000f8ec03f */
[----:B------:R-:W-:Y:S01]  /*12e0*/  LEA.HI R9, R9, R12, RZ, 0x5 ;  /* 0x0000000c09097211 */ /* 0x000fe200078f28ff */
[----:B------:R-:W-:Y:S01]  /*12f0*/  UISETP.LT.AND UP1, UPT, UR14, 0x1, UPT ;  /* 0x000000010e00788c */ /* 0x000fe2000bf21270 */
[--C-:B------:R-:W-:Y:S01]  /*1300*/  SHF.R.S32.HI R14, RZ, 0x2, R8.reuse ;  /* 0x00000002ff0e7819 */ /* 0x100fe20000011408 */
[----:B------:R-:W-:Y:S01]  /*1310*/  ULOP3.LUT UR4, UR4, 0x1, URZ, 0xc0, !UPT ;  /* 0x0000000104047892 */ /* 0x000fe2000f8ec03f */
[----:B------:R-:W-:Y:S01]  /*1320*/  SHF.R.S32.HI R15, RZ, 0x1f, R8 ;  /* 0x0000001fff0f7819 */ /* 0x000fe20000011408 */
[----:B------:R-:W-:Y:S01]  /*1330*/  ULDC UR6, c[0x0][0x284] ;  /* 0x0000a10000067ab9 */ /* 0x000fe20000000800 */
[----:B------:R-:W-:Y:S01]  /*1340*/  LOP3.LUT R11, R8, 0xfffffffc, RZ, 0xc0, !PT ;  /* 0xfffffffc080b7812 */ /* 0x000fe200078ec0ff */
[----:B------:R-:W-:Y:S01]  /*1350*/  USEL UR9, UR9, URZ, !UP0 ;  /* 0x0000003f09097287 */ /* 0x000fe2000c000000 */
[----:B------:R-:W-:Y:S01]  /*1360*/  LEA.HI R15, R15, R14, RZ, 0x3 ;  /* 0x0000000e0f0f7211 */ /* 0x000fe200078f18ff */
[----:B------:R-:W-:Y:S01]  /*1370*/  USEL UR10, UR14, 0x1, UP1 ;  /* 0x000000010e0a7887 */ /* 0x000fe20008800000 */
[----:B------:R-:W-:Y:S01]  /*1380*/  ISETP.NE.AND P0, PT, R10, RZ, PT ;  /* 0x000000ff0a00720c */ /* 0x000fe20003f05270 */
[----:B------:R-:W-:Y:S01]  /*1390*/  IMAD.IADD R12, R12, 0x1, -R11 ;  /* 0x000000010c0c7824 */ /* 0x000fe200078e0a0b */
[----:B------:R-:W-:Y:S01]  /*13a0*/  LOP3.LUT R15, R15, 0xfffffff8, RZ, 0xc0, !PT ;  /* 0xfffffff80f0f7812 */ /* 0x000fe200078ec0ff */
[----:B------:R-:W-:Y:S01]  /*13b0*/  IMAD.SHL.U32 R10, R10, 0x8, RZ ;  /* 0x000000080a0a7824 */ /* 0x000fe200078e00ff */
[----:B------:R-:W-:Y:S01]  /*13c0*/  SHF.R.S32.HI R11, RZ, 0x5, R9 ;  /* 0x00000005ff0b7819 */ /* 0x000fe20000011409 */
[----:B------:R-:W-:Y:S01]  /*13d0*/  UISETP.EQ.U32.AND UP0, UPT, UR4, 0x1, !UP0 ;  /* 0x000000010400788c */ /* 0x000fe2000c702070 */
[----:B------:R-:W-:Y:S01]  /*13e0*/  SEL R144, RZ, 0x1, P0 ;  /* 0x00000001ff907807 */ /* 0x000fe20000000000 */
[----:B0-----:R-:W-:Y:S01]  /*13f0*/  ULEA UR8, UR5, UR8, 0x18 ;  /* 0x0000000805087291 */ /* 0x001fe2000f8ec03f */
[----:B------:R-:W-:Y:S01]  /*1400*/  IMAD.IADD R8, R14, 0x1, -R15 ;  /* 0x000000010e087824 */ /* 0x000fe200078e0a0f */
[----:B------:R-:W-:Y:S01]  /*1410*/  LOP3.LUT R10, R10, 0x8, RZ, 0xc0, !PT ;  /* 0x000000080a0a7812 */ /* 0x000fe200078ec0ff */
[----:B------:R-:W-:-:S02]  /*1420*/  ULOP3.LUT UR30, UR13, 0x1, URZ, 0xfc, !UPT ;  /* 0x000000010d1e7892 */ /* 0x000fc4000f8efc3f */
[----:B------:R-:W-:Y:S01]  /*1430*/  UIADD3 UR32, UR8, 0x50, URZ ;  /* 0x0000005008207890 */ /* 0x000fe2000fffe03f */
[--C-:B------:R-:W-:Y:S01]  /*1440*/  SHF.R.S32.HI R9, RZ, 0x1f, R8.reuse ;  /* 0x0000001fff097819 */ /* 0x100fe20000011408 */
[C-C-:B------:R-:W-:Y:S01]  /*1450*/  IMAD R15, R11.reuse, -0x10, -R8.reuse ;  /* 0xfffffff00b0f7824 */ /* 0x140fe200078e0a08 */
[C---:B------:R-:W-:Y:S01]  /*1460*/  LOP3.LUT R145, R10.reuse, 0x8, RZ, 0x3c, !PT ;  /* 0x000000080a917812 */ /* 0x040fe200078e3cff */
[----:B------:R-:W-:Y:S01]  /*1470*/  USHF.L.U32 UR31, UR14, 0x1, URZ ;  /* 0x000000010e1f7899 */ /* 0x000fe2000800063f */
[----:B------:R-:W-:Y:S01]  /*1480*/  LOP3.LUT R14, R10, 0x18, RZ, 0x3c, !PT ;  /* 0x000000180a0e7812 */ /* 0x000fe200078e3cff */
[----:B------:R-:W-:Y:S01]  /*1490*/  IMAD.WIDE R8, R11, 0x10, R8 ;  /* 0x000000100b087825 */ /* 0x000fe200078e0208 */
[----:B------:R-:W-:Y:S01]  /*14a0*/  LEA R13, R13, UR32, 0x3 ;  /* 0x000000200d0d7c11 */ /* 0x000fe2000f8e18ff */
[----:B------:R-:W-:Y:S02]  /*14b0*/  UIADD3 UR10, -UR10, UR14, URZ ;  /* 0x0000000e0a0a7290 */ /* 0x000fe4000fffe13f */
[----:B------:R-:W-:Y:S01]  /*14c0*/  VIADD R15, R15, UR6 ;  /* 0x000000060f0f7c36 */ /* 0x000fe20008000000 */
[----:B------:R-:W-:-:S12]  /*14d0*/  USEL UR11, URZ, 0x1, !UP0 ;  /* 0x000000013f0b7887 */ /* 0x000fd8000c000000 */
.L_x_168:
[----:B------:R-:W-:Y:S01]  /*14e0*/  SHF.L.U32 R10, R144, 0x1f, RZ ;  /* 0x0000001f900a7819 */ /* 0x000fe200000006ff */
[----:B------:R-:W0:Y:S01]  /*14f0*/  LDC R11, c[0x0][0x28c] ;  /* 0x0000a300ff0b7b82 */ /* 0x000e220000000800 */
[----:B------:R-:W-:Y:S01]  /*1500*/  UMOV UR4, URZ ;  /* 0x0000003f00047c82 */ /* 0x000fe20008000000 */
[----:B------:R-:W-:Y:S01]  /*1510*/  UMOV UR12, UR9 ;  /* 0x00000009000c7c82 */ /* 0x000fe20008000000 */
[----:B------:R-:W2:Y:S01]  /*1520*/  SYNCS.PHASECHK.TRANS64.TRYWAIT P0, [R13+URZ+-0x8], R10 ;  /* 0xfffff80a0d0075a7 */ /* 0x000ea2000800017f */
[----:B0-----:R-:W-:Y:S01]  /*1530*/  ISETP.GE.AND P1, PT, R11, 0x1, PT ;  /* 0x000000010b00780c */ /* 0x001fe20003f26270 */
[----:B-12-4-:R-:W-:-:S12]  /*1540*/  @!P0 BRA `(.L_x_14) ;  /* 0x0000007800908947 */ /* 0x016fd80003800000 */
.L_x_190:
[----:B------:R-:W-:Y:S01]  /*1550*/  UMOV UR5, URZ ;  /* 0x0000003f00057c82 */ /* 0x000fe20008000000 */
[----:B------:R-:W-:Y:S01]  /*1560*/  UMOV UR6, URZ ;  /* 0x0000003f00067c82 */ /* 0x000fe20008000000 */
[----:B------:R-:W-:Y:S02]  /*1570*/  CS2R R18, SRZ ;  /* 0x0000000000127805 */ /* 0x000fe4000001ff00 */
[----:B------:R-:W-:Y:S02]  /*1580*/  CS2R R16, SRZ ;  /* 0x0000000000107805 */ /* 0x000fe4000001ff00 */
[----:B------:R-:W-:Y:S02]  /*1590*/  CS2R R20, SRZ ;  /* 0x0000000000147805 */ /* 0x000fe4000001ff00 */
[----:B------:R-:W-:Y:S02]  /*15a0*/  CS2R R22, SRZ ;  /* 0x0000000000167805 */ /* 0x000fe4000001ff00 */
[----:B------:R-:W-:-:S02]  /*15b0*/  CS2R R88, SRZ ;  /* 0x0000000000587805 */ /* 0x000fc4000001ff00 */
[----:B------:R-:W-:Y:S02]  /*15c0*/  CS2R R90, SRZ ;  /* 0x00000000005a7805 */ /* 0x000fe4000001ff00 */
        /* <DEDUP_REMOVED lines=25> */
[----:B------:R-:W-:Y:S01]  /*1760*/  CS2R R142, SRZ ;  /* 0x00000000008e7805 */ /* 0x000fe2000001ff00 */
[----:B------:R-:W-:Y:S01]  /*1770*/  IMAD.U32 R147, RZ, RZ, UR11 ;  /* 0x0000000bff937e24 */ /* 0x000fe2000f8e00ff */
        /* <DEDUP_REMOVED lines=31> */
[----:B------:R-:W-:Y:S01]  /*1970*/  CS2R R86, SRZ ;  /* 0x0000000000567805 */ /* 0x000fe2000001ff00 */
[----:B------:R-:W-:Y:S06]  /*1980*/  @!P1 BRA `(.L_x_15) ;  /* 0x0000000800289947 */ /* 0x000fec0003800000 */
[----:B------:R-:W-:-:S06]  /*1990*/  UISETP.NE.AND UP0, UPT, UR30, 0x3, UPT ;  /* 0x000000031e00788c */ /* 0x000fcc000bf05270 */
[----:B------:R-:W-:-:S13]  /*19a0*/  PLOP3.LUT P1, PT, PT, PT, UP0, 0x80, 0x0 ;  /* 0x000000000000781c */ /* 0x000fda0003f2f008 */
[----:B------:R-:W-:Y:S05]  /*19b0*/  @!P1 BRA `(.L_x_16) ;  /* 0x0000000000049947 */ /* 0x000fea0003800000 */
[----:B------:R-:W-:Y:S01]  /*19c0*/  BPT.TRAP 0x1 ;  /* 0x000000040000795c */ /* 0x000fe20000300000 */
.L_x_16:
[----:B------:R-:W-:Y:S01]  /*19d0*/  ULEA UR4, UR9, UR8, 0x3 ;  /* 0x0000000809047291 */ /* 0x000fe2000f8e183f */
[----:B0-----:R-:W-:-:S05]  /*19e0*/  IMAD.U32 R10, RZ, RZ, UR11 ;  /* 0x0000000bff0a7e24 */ /* 0x001fca000f8e00ff */
[----:B------:R-:W-:-:S04]  /*19f0*/  SHF.L.U32 R10, R10, 0x1f, RZ ;  /* 0x0000001f0a0a7819 */ /* 0x000fc800000006ff */
[----:B------:R0:W2:Y:S01]  /*1a00*/  SYNCS.PHASECHK.TRANS64.TRYWAIT P0, [UR4], R10 ;  /* 0x0000000aff0075a7 */ /* 0x0000a20008000144 */
[----:B------:R-:W-:Y:S05]  /*1a10*/  @!P1 BRA `(.L_x_17) ;  /* 0x0000000000049947 */ /* 0x000fea0003800000 */
[----:B------:R-:W-:Y:S01]  /*1a20*/  BPT.TRAP 0x1 ;  /* 0x000000040000795c */ /* 0x000fe20000300000 */
.L_x_17:
[----:B--2---:R-:W-:Y:S05]  /*1a30*/  @P0 BRA `(.L_x_18) ;  /* 0x0000000000080947 */ /* 0x004fea0003800000 */
[----:B------:R-:W2:Y:S02]  /*1a40*/  SYNCS.PHASECHK.TRANS64.TRYWAIT P0, [UR4], R10 ;  /* 0x0000000aff0075a7 */ /* 0x000ea40008000144 */
[----:B--2---:R-:W-:Y:S05]  /*1a50*/  @!P0 BRA `(.L_x_19) ;  /* 0x0000007400608947 */ /* 0x004fea0003800000 */
.L_x_18:
[----:B------:R-:W-:Y:S01]  /*1a60*/  UIADD3 UR5, UR8, 0x2180, URZ ;  /* 0x0000218008057890 */ /* 0x000fe2000fffe03f */
[----:B------:R-:W-:Y:S01]  /*1a70*/  WARPGROUP.ARRIVE ;  /* 0x00000000000079c5 */ /* 0x000fe20000000000 */
[----:B------:R-:W-:Y:S01]  /*1a80*/  UIADD3 UR4, UR8, 0x180, URZ ;  /* 0x0000018008047890 */ /* 0x000fe2000fffe03f */
[----:B------:R-:W-:Y:S01]  /*1a90*/  CS2R R18, SRZ ;  /* 0x0000000000127805 */ /* 0x000fe2000001ff00 */
[----:B------:R-:W-:Y:S01]  /*1aa0*/  USHF.R.U32.HI UR5, URZ, 0x4, UR5 ;  /* 0x000000043f057899 */ /* 0x000fe20008011605 */
[----:B------:R-:W-:Y:S01]  /*1ab0*/  CS2R R16, SRZ ;  /* 0x0000000000107805 */ /* 0x000fe2000001ff00 */
[----:B------:R-:W-:Y:S01]  /*1ac0*/  USHF.R.U32.HI UR4, URZ, 0x4, UR4 ;  /* 0x000000043f047899 */ /* 0x000fe20008011604 */
[----:B------:R-:W-:Y:S01]  /*1ad0*/  CS2R R20, SRZ ;  /* 0x0000000000147805 */ /* 0x000fe2000001ff00 */
[----:B------:R-:W-:Y:S01]  /*1ae0*/  ULOP3.LUT UR5, UR5, 0x3fff, URZ, 0xc0, !UPT ;  /* 0x00003fff05057892 */ /* 0x000fe2000f8ec03f */
[----:B------:R-:W-:Y:S01]  /*1af0*/  CS2R R22, SRZ ;  /* 0x0000000000167805 */ /* 0x000fe2000001ff00 */
[----:B------:R-:W-:Y:S01]  /*1b00*/  ULOP3.LUT UR4, UR4, 0x3fff, URZ, 0xc0, !UPT ;  /* 0x00003fff04047892 */ /* 0x000fe2000f8ec03f */
[----:B------:R-:W-:Y:S01]  /*1b10*/  CS2R R88, SRZ ;  /* 0x0000000000587805 */ /* 0x000fe2000001ff00 */
[----:B------:R-:W-:Y:S01]  /*1b20*/  ULOP3.LUT UR5, UR5, 0x10000, URZ, 0xfc, !UPT ;  /* 0x0001000005057892 */ /* 0x000fe2000f8efc3f */
[----:B------:R-:W-:Y:S01]  /*1b30*/  CS2R R90, SRZ ;  /* 0x00000000005a7805 */ /* 0x000fe2000001ff00 */
[----:B------:R-:W-:Y:S01]  /*1b40*/  ULOP3.LUT UR4, UR4, 0x10000, URZ, 0xfc, !UPT ;  /* 0x0001000004047892 */ /* 0x000fe2000f8efc3f */
[----:B------:R-:W-:Y:S01]  /*1b50*/  CS2R R92, SRZ ;  /* 0x00000000005c7805 */ /* 0x000fe2000001ff00 */
[----:B------:R-:W-:Y:S01]  /*1b60*/  ULEA UR18, UR9, UR5, 0x8 ;  /* 0x0000000509127291 */ /* 0x000fe2000f8e403f */
[----:B------:R-:W-:Y:S01]  /*1b70*/  CS2R R94, SRZ ;  /* 0x00000000005e7805 */ /* 0x000fe2000001ff00 */
[----:B------:R-:W-:Y:S01]  /*1b80*/  ULEA UR16, UR9, UR4, 0x7 ;  /* 0x0000000409107291 */ /* 0x000fe2000f8e383f */
[----:B------:R-:W-:Y:S01]  /*1b90*/  CS2R R96, SRZ ;  /* 0x0000000000607805 */ /* 0x000fe2000001ff00 */
[----:B------:R-:W-:Y:S01]  /*1ba0*/  ULDC UR5, c[0x0][0x50c] ;  /* 0x0001430000057ab9 */ /* 0x000fe20000000800 */
[----:B------:R-:W-:Y:S01]  /*1bb0*/  UMOV UR17, 0xc0000010 ;  /* 0xc000001000117882 */ /* 0x000fe20000000000 */
[----:B------:R-:W-:Y:S01]  /*1bc0*/  UISETP.NE.AND UP0, UPT, UR5, 0x1, UPT ;  /* 0x000000010500788c */ /* 0x000fe2000bf05270 */
[----:B------:R-:W-:Y:S01]  /*1bd0*/  CS2R R98, SRZ ;  /* 0x0000000000627805 */ /* 0x000fe2000001ff00 */
[----:B------:R-:W-:Y:S01]  /*1be0*/  UMOV UR19, 0xc0000010 ;  /* 0xc000001000137882 */ /* 0x000fe20000000000 */
[----:B------:R-:W-:Y:S01]  /*1bf0*/  UMOV UR4, 0x1 ;  /* 0x0000000100047882 */ /* 0x000fe20000000000 */
[----:B------:R-:W-:Y:S01]  /*1c00*/  USEL UR5, URZ, 0x1, UP0 ;  /* 0x000000013f057887 */ /* 0x000fe20008000000 */
[----:B------:R-:W-:Y:S01]  /*1c10*/  QGMMA.64x128x32.F32.E5M2.E5M2 R24, gdesc[UR16], RZ, !UPT, gsb0 ;  /* 0x01e00000101879f3 */ /* 0x000fe2000c0038ff */
[----:B------:R-:W-:-:S02]  /*1c20*/  CS2R R100, SRZ ;  /* 0x0000000000647805 */ /* 0x000fc4000001ff00 */
[----:B------:R-:W-:Y:S02]  /*1c30*/  CS2R R102, SRZ ;  /* 0x0000000000667805 */ /* 0x000fe4000001ff00 */
[----:B------:R-:W-:Y:S02]  /*1c40*/  CS2R R104, SRZ ;  /* 0x0000000000687805 */ /* 0x000fe4000001ff00 */
[----:B------:R-:W-:Y:S02]  /*1c50*/  CS2R R106, SRZ ;  /* 0x00000000006a7805 */ /* 0x000fe4000001ff00 */
[----:B------:R-:W-:Y:S02]  /*1c60*/  ISETP.NE.AND P0, PT, RZ, UR5, PT ;  /* 0x00000005ff007c0c */ /* 0x000fe4000bf05270 */
        /* <DEDUP_REMOVED lines=17> */
[----:B------:R-:W-:Y:S01]  /*1d80*/  CS2R R142, SRZ ;  /* 0x00000000008e7805 */ /* 0x000fe2000001ff00 */
[----:B------:R-:W-:Y:S06]  /*1d90*/  @!P0 BRA `(.L_x_20) ;  /* 0x0000000400088947 */ /* 0x000fec0003800000 */
[----:B------:R-:W-:Y:S02]  /*1da0*/  WARPGROUP.DEPBAR.LE gsb0, 0x0 ;  /* 0x00008000000079c5 */ /* 0x000fe40000010000 */
[----:B------:R-:W-:-:S01]  /*1db0*/  FADD R143, RZ, R24 ;  /* 0x00000018ff8f7221 */ /* 0x000fc20000000000 */
[----:B------:R-:W-:Y:S01]  /*1dc0*/  FADD R142, RZ, R25 ;  /* 0x00000019ff8e7221 */ /* 0x000fe20000000000 */
        /* <DEDUP_REMOVED lines=62> */
[----:B------:R-:W-:-:S06]  /*21b0*/  UMOV UR4, URZ ;  /* 0x0000003f00047c82 */ /* 0x000fcc0008000000 */
.L_x_20:
[----:B------:R-:W-:-:S04]  /*21c0*/  UIADD3 UR12, UR9, 0x1, URZ ;  /* 0x00000001090c7890 */ /* 0x000fc8000fffe03f */
[----:B------:R-:W-:-:S04]  /*21d0*/  UISETP.NE.AND UP0, UPT, UR12, 0x4, UPT ;  /* 0x000000040c00788c */ /* 0x000fc8000bf05270 */
[----:B------:R-:W-:Y:S02]  /*21e0*/  USEL UR6, URZ, 0x1, UP0 ;  /* 0x000000013f067887 */ /* 0x000fe40008000000 */
[----:B------:R-:W-:Y:S02]  /*21f0*/  USEL UR12, UR12, URZ, UP0 ;  /* 0x0000003f0c0c7287 */ /* 0x000fe40008000000 */
[----:B------:R-:W-:-:S06]  /*2200*/  ULOP3.LUT UR6, UR11, UR6, URZ, 0x3c, !UPT ;  /* 0x000000060b067292 */ /* 0x000fcc000f8e3c3f */
[----:B------:R-:W-:Y:S01]  /*2210*/  IMAD.U32 R147, RZ, RZ, UR6 ;  /* 0x00000006ff937e24 */ /* 0x000fe2000f8e00ff */
[----:B------:R-:W-:-:S06]  /*2220*/  UMOV UR6, 0x1 ;  /* 0x0000000100067882 */ /* 0x000fcc0000000000 */
.L_x_15:
[----:B------:R-:W-:-:S06]  /*2230*/  UISETP.GE.AND UP0, UPT, UR10, 0x1, UPT ;  /* 0x000000010a00788c */ /* 0x000fcc000bf06270 */
[----:B------:R-:W-:-:S13]  /*2240*/  PLOP3.LUT P0, PT, PT, PT, UP0, 0x80, 0x0 ;  /* 0x000000000000781c */ /* 0x000fda0003f0f008 */
[----:B------:R-:W-:Y:S05]  /*2250*/  @!P0 BRA `(.L_x_21) ;  /* 0x0000000400f88947 */ /* 0x000fea0003800000 */
[----:B0-2---:R-:W-:Y:S01]  /*2260*/  IMAD.U32 R10, RZ, RZ, UR10 ;  /* 0x0000000aff0a7e24 */ /* 0x005fe2000f8e00ff */
[----:B------:R-:W-:Y:S01]  /*2270*/  UMOV UR15, UR9 ;  /* 0x00000009000f7c82 */ /* 0x000fe20008000000 */
[----:B------:R-:W-:-:S05]  /*2280*/  ULDC UR24, c[0x0][0x50c] ;  /* 0x0001430000187ab9 */ /* 0x000fca0000000800 */
.L_x_29:
[----:B------:R-:W-:-:S06]  /*2290*/  UISETP.NE.AND UP0, UPT, UR30, 0x3, UPT ;  /* 0x000000031e00788c */ /* 0x000fcc000bf05270 */
[----:B------:R-:W-:-:S13]  /*22a0*/  PLOP3.LUT P1, PT, PT, PT, UP0, 0x80, 0x0 ;  /* 0x000000000000781c */ /* 0x000fda0003f2f008 */
[----:B0-2---:R-:W-:Y:S05]  /*22b0*/  @!P1 BRA `(.L_x_22) ;  /* 0x0000000000049947 */ /* 0x005fea0003800000 */
[----:B------:R-:W-:Y:S01]  /*22c0*/  BPT.TRAP 0x1 ;  /* 0x000000040000795c */ /* 0x000fe20000300000 */
.L_x_22:
[----:B------:R-:W-:Y:S01]  /*22d0*/  ULEA UR16, UR12, UR8, 0x3 ;  /* 0x000000080c107291 */ /* 0x000fe2000f8e183f */
[----:B------:R-:W-:-:S08]  /*22e0*/  SHF.L.U32 R11, R147, 0x1f, RZ ;  /* 0x0000001f930b7819 */ /* 0x000fd000000006ff */
[----:B------:R0:W2:Y:S01]  /*22f0*/  SYNCS.PHASECHK.TRANS64.TRYWAIT P0, [UR16], R11 ;  /* 0x0000000bff0075a7 */ /* 0x0000a20008000150 */
[----:B------:R-:W-:Y:S05]  /*2300*/  @!P1 BRA `(.L_x_23) ;  /* 0x0000000000049947 */ /* 0x000fea0003800000 */
[----:B------:R-:W-:Y:S01]  /*2310*/  BPT.TRAP 0x1 ;  /* 0x000000040000795c */ /* 0x000fe20000300000 */
.L_x_23:
[----:B--2---:R-:W-:Y:S05]  /*2320*/  @P0 BRA `(.L_x_24) ;  /* 0x0000000000080947 */ /* 0x004fea0003800000 */
[----:B------:R-:W2:Y:S02]  /*2330*/  SYNCS.PHASECHK.TRANS64.TRYWAIT P0, [UR16], R11 ;  /* 0x0000000bff0075a7 */ /* 0x000ea40008000150 */
[----:B--2---:R-:W-:Y:S05]  /*2340*/  @!P0 BRA `(.L_x_25) ;  /* 0x0000006c003c8947 */ /* 0x004fea0003800000 */
.L_x_24:
[----:B------:R-:W-:Y:S01]  /*2350*/  UIADD3 UR16, UR8, 0x180, URZ ;  /* 0x0000018008107890 */ /* 0x000fe2000fffe03f */
[----:B------:R-:W-:Y:S01]  /*2360*/  WARPGROUP.ARRIVE ;  /* 0x00000000000079c5 */ /* 0x000fe20000000000 */
[----:B------:R-:W-:Y:S02]  /*2370*/  UIADD3 UR17, UR8, 0x2180, URZ ;  /* 0x0000218008117890 */ /* 0x000fe4000fffe03f */
[----:B------:R-:W-:Y:S02]  /*2380*/  USHF.R.U32.HI UR16, URZ, 0x4, UR16 ;  /* 0x000000043f107899 */ /* 0x000fe40008011610 */
[----:B------:R-:W-:Y:S02]  /*2390*/  USHF.R.U32.HI UR17, URZ, 0x4, UR17 ;  /* 0x000000043f117899 */ /* 0x000fe40008011611 */
[----:B------:R-:W-:Y:S02]  /*23a0*/  UISETP.NE.AND UP0, UPT, UR5, URZ, UPT ;  /* 0x0000003f0500728c */ /* 0x000fe4000bf05270 */
[----:B------:R-:W-:-:S02]  /*23b0*/  ULOP3.LUT UR16, UR16, 0x3fff, URZ, 0xc0, !UPT ;  /* 0x00003fff10107892 */ /* 0x000fc4000f8ec03f */
[----:B------:R-:W-:Y:S02]  /*23c0*/  ULOP3.LUT UR17, UR17, 0x3fff, URZ, 0xc0, !UPT ;  /* 0x00003fff11117892 */ /* 0x000fe4000f8ec03f */
[----:B------:R-:W-:Y:S02]  /*23d0*/  USEL UR6, UR6, URZ, !UP0 ;  /* 0x0000003f06067287 */ /* 0x000fe4000c000000 */
[----:B------:R-:W-:Y:S02]  /*23e0*/  ULOP3.LUT UR16, UR16, 0x10000, URZ, 0xfc, !UPT ;  /* 0x0001000010107892 */ /* 0x000fe4000f8efc3f */
[----:B------:R-:W-:Y:S02]  /*23f0*/  ULOP3.LUT UR17, UR17, 0x10000, URZ, 0xfc, !UPT ;  /* 0x0001000011117892 */ /* 0x000fe4000f8efc3f */
[----:B------:R-:W-:Y:S02]  /*2400*/  UISETP.NE.U32.AND UP0, UPT, UR6, URZ, UPT ;  /* 0x0000003f0600728c */ /* 0x000fe4000bf05070 */
[----:B------:R-:W-:-:S02]  /*2410*/  ULEA UR16, UR12, UR16, 0x7 ;  /* 0x000000100c107291 */ /* 0x000fc4000f8e383f */
[----:B------:R-:W-:Y:S01]  /*2420*/  ULEA UR18, UR12, UR17, 0x8 ;  /* 0x000000110c127291 */ /* 0x000fe2000f8e403f */
[----:B------:R-:W-:Y:S02]  /*2430*/  UMOV UR19, 0xc0000010 ;  /* 0xc000001000137882 */ /* 0x000fe40000000000 */
[----:B------:R-:W-:Y:S01]  /*2440*/  UMOV UR17, 0xc0000010 ;  /* 0xc000001000117882 */ /* 0x000fe20000000000 */
[----:B------:R-:W-:-:S05]  /*2450*/  UIADD3 UR4, UR4, 0x1, URZ ;  /* 0x0000000104047890 */ /* 0x000fca000fffe03f */
[----:B------:R-:W-:Y:S01]  /*2460*/  QGMMA.64x128x32.F32.E5M2.E5M2 R24, gdesc[UR16], R24, UP0, gsb0 ;  /* 0x01e00000101879f3 */ /* 0x000fe2000b803818 */
[----:B------:R-:W-:-:S04]  /*2470*/  UISETP.NE.AND UP0, UPT, UR4, UR24, UPT ;  /* 0x000000180400728c */ /* 0x000fc8000bf05270 */
[----:B------:R-:W-:-:S06]  /*2480*/  USEL UR5, URZ, 0x1, UP0 ;  /* 0x000000013f057887 */ /* 0x000fcc0008000000 */
[----:B------:R-:W-:Y:S01]  /*2490*/  ISETP.NE.AND P0, PT, RZ, UR5, PT ;  /* 0x00000005ff007c0c */ /* 0x000fe2000bf05270 */
[----:B------:R-:W-:-:S12]  /*24a0*/  WARPGROUP.DEPBAR.LE gsb0, 0x1 ;  /* 0x00008000000079c5 */ /* 0x000fd80000010100 */
[----:B------:R-:W-:Y:S05]  /*24b0*/  @!P0 BRA `(.L_x_26) ;  /* 0x0000000400088947 */ /* 0x000fea0003800000 */
[----:B------:R-:W-:Y:S02]  /*24c0*/  WARPGROUP.DEPBAR.LE gsb0, 0x0 ;  /* 0x00008000000079c5 */ /* 0x000fe40000010000 */
[----:B------:R-:W-:-:S01]  /*24d0*/  FADD R143, R24, R143 ;  /* 0x0000008f188f7221 */ /* 0x000fc20000000000 */
[----:B------:R-:W-:Y:S01]  /*24e0*/  FADD R142, R25, R142 ;  /* 0x0000008e198e7221 */ /* 0x000fe20000000000 */
        /* <DEDUP_REMOVED lines=62> */
[----:B------:R-:W-:-:S06]  /*28d0*/  UMOV UR4, URZ ;  /* 0x0000003f00047c82 */ /* 0x000fcc0008000000 */
.L_x_26:
[----:B------:R-:W-:Y:S05]  /*28e0*/  @!P1 BRA `(.L_x_27) ;  /* 0x0000000000049947 */ /* 0x000fea0003800000 */
[----:B------:R-:W-:Y:S01]  /*28f0*/  BPT.TRAP 0x1 ;  /* 0x000000040000795c */ /* 0x000fe20000300000 */
.L_x_27:
[----:B------:R-:W-:Y:S02]  /*2900*/  UISETP.GT.U32.AND UP0, UPT, UR13, 0x1, UPT ;  /* 0x000000010d00788c */ /* 0x000fe4000bf04070 */
[----:B------:R-:W-:-:S04]  /*2910*/  ULEA UR6, UR15, UR8, 0x3 ;  /* 0x000000080f067291 */ /* 0x000fc8000f8e183f */
[----:B------:R-:W-:Y:S01]  /*2920*/  UIADD3 UR6, UR6, 0x20, URZ ;  /* 0x0000002006067890 */ /* 0x000fe2000fffe03f */
[----:B------:R-:W-:-:S03]  /*2930*/  PLOP3.LUT P0, PT, PT, PT, UP0, 0x80, 0x0 ;  /* 0x000000000000781c */ /* 0x000fc60003f0f008 */
[----:B------:R-:W-:-:S09]  /*2940*/  UPRMT UR6, URZ, 0x654, UR6 ;  /* 0x000006543f067896 */ /* 0x000fd20008000006 */
[----:B------:R-:W-:Y:S01]  /*2950*/  SYNCS.ARRIVE.TRANS64.RED.A1T0 RZ, [UR6], RZ ;  /* 0x000000ffffff79a7 */ /* 0x000fe20008100406 */
[----:B------:R-:W-:Y:S05]  /*2960*/  @P0 BRA `(.L_x_28) ;  /* 0x0000000000040947 */ /* 0x000fea0003800000 */
[----:B------:R-:W-:Y:S01]  /*2970*/  BPT.TRAP 0x1 ;  /* 0x000000040000795c */ /* 0x000fe20000300000 */
.L_x_28:
[----:B------:R-:W-:Y:S01]  /*2980*/  UIADD3 UR12, UR12, 0x1, URZ ;  /* 0x000000010c0c7890 */ /* 0x000fe2000fffe03f */
[C---:B------:R-:W-:Y:S01]  /*2990*/  ISETP.GT.AND P0, PT, R10.reuse, 0x1, PT ;  /* 0x000000010a00780c */ /* 0x040fe20003f04270 */
[----:B------:R-:W-:Y:S01]  /*29a0*/  UIADD3 UR15, UR15, 0x1, URZ ;  /* 0x000000010f0f7890 */ /* 0x000fe2000fffe03f */
[----:B------:R-:W-:Y:S01]  /*29b0*/  VIADD R10, R10, 0xffffffff ;  /* 0xffffffff0a0a7836 */ /* 0x000fe20000000000 */
[----:B------:R-:W-:Y:S02]  /*29c0*/  UISETP.NE.AND UP0, UPT, UR12, 0x4, UPT ;  /* 0x000000040c00788c */ /* 0x000fe4000bf05270 */
[----:B------:R-:W-:Y:S02]  /*29d0*/  UISETP.NE.AND UP1, UPT, UR15, 0x4, UPT ;  /* 0x000000040f00788c */ /* 0x000fe4000bf25270 */
[----:B------:R-:W-:Y:S02]  /*29e0*/  USEL UR6, URZ, 0x1, UP0 ;  /* 0x000000013f067887 */ /* 0x000fe40008000000 */
[----:B------:R-:W-:-:S02]  /*29f0*/  USEL UR12, UR12, URZ, UP0 ;  /* 0x0000003f0c0c7287 */ /* 0x000fc40008000000 */
[----:B------:R-:W-:Y:S02]  /*2a00*/  USEL UR15, UR15, URZ, UP1 ;  /* 0x0000003f0f0f7287 */ /* 0x000fe40008800000 */
[----:B------:R-:W-:Y:S01]  /*2a10*/  LOP3.LUT R147, R147, UR6, RZ, 0x3c, !PT ;  /* 0x0000000693937c12 */ /* 0x000fe2000f8e3cff */
[----:B------:R-:W-:Y:S01]  /*2a20*/  UMOV UR6, 0x1 ;  /* 0x0000000100067882 */ /* 0x000fe20000000000 */
[----:B------:R-:W-:Y:S08]  /*2a30*/  @P0 BRA `(.L_x_29) ;  /* 0xfffffff800140947 */ /* 0x000ff0000383ffff */
.L_x_21:
[----:B------:R-:W-:Y:S01]  /*2a40*/  UISETP.NE.AND UP0, UPT, UR4, URZ, UPT ;  /* 0x0000003f0400728c */ /* 0x000fe2000bf05270 */
[----:B0-2---:R-:W0:Y:S03]  /*2a50*/  LDC R10, c[0x0][0x28c] ;  /* 0x0000a300ff0a7b82 */ /* 0x005e260000000800 */
[----:B------:R-:W-:-:S06]  /*2a60*/  USEL UR4, URZ, 0x1, !UP0 ;  /* 0x000000013f047887 */ /* 0x000fcc000c000000 */
[----:B------:R-:W-:-:S13]  /*2a70*/  ISETP.NE.AND P0, PT, RZ, UR4, PT ;  /* 0x00000004ff007c0c */ /* 0x000fda000bf05270 */
[----:B------:R-:W-:Y:S05]  /*2a80*/  @!P0 BRA `(.L_x_30) ;  /* 0x0000000400048947 */ /* 0x000fea0003800000 */
[----:B------:R-:W-:Y:S02]  /*2a90*/  WARPGROUP.DEPBAR.LE gsb0, 0x0 ;  /* 0x00008000000079c5 */ /* 0x000fe40000010000 */
[----:B------:R-:W-:Y:S01]  /*2aa0*/  FADD R143, R24, R143 ;  /* 0x0000008f188f7221 */ /* 0x000fe20000000000 */
        /* <DEDUP_REMOVED lines=62> */
[----:B------:R-:W-:-:S07]  /*2e90*/  FADD R18, R18, R87 ;  /* 0x0000005712127221 */ /* 0x000fce0000000000 */
.L_x_30:
[----:B0-----:R-:W-:Y:S01]  /*2ea0*/  ISETP.GE.AND P0, PT, R10, 0x1, PT ;  /* 0x000000010a00780c */ /* 0x001fe20003f06270 */
[----:B------:R0:W-:Y:S01]  /*2eb0*/  SYNCS.ARRIVE.TRANS64.A1T0 RZ, [R145+UR32], RZ ;  /* 0x000000ff91ff79a7 */ /* 0x0001e20008100020 */
[----:B------:R-:W-:-:S11]  /*2ec0*/  WARPGROUP.DEPBAR.LE gsb0, 0x0 ;  /* 0x00008000000079c5 */ /* 0x000fd60000010000 */
[----:B------:R-:W-:Y:S05]  /*2ed0*/  @!P0 BRA `(.L_x_31) ;  /* 0x0000000000388947 */ /* 0x000fea0003800000 */
[----:B------:R-:W-:-:S06]  /*2ee0*/  UISETP.NE.AND UP0, UPT, UR30, 0x3, UPT ;  /* 0x000000031e00788c */ /* 0x000fcc000bf05270 */
[----:B------:R-:W-:-:S13]  /*2ef0*/  PLOP3.LUT P0, PT, PT, PT, UP0, 0x80, 0x0 ;  /* 0x000000000000781c */ /* 0x000fda0003f0f008 */
[----:B------:R-:W-:Y:S05]  /*2f00*/  @!P0 BRA `(.L_x_32) ;  /* 0x0000000000048947 */ /* 0x000fea0003800000 */
[----:B------:R-:W-:Y:S01]  /*2f10*/  BPT.TRAP 0x1 ;  /* 0x000000040000795c */ /* 0x000fe20000300000 */
.L_x_32:
[----:B------:R-:W-:Y:S02]  /*2f20*/  UIADD3 UR4, UR10, UR9, URZ ;  /* 0x000000090a047290 */ /* 0x000fe4000fffe03f */
[----:B------:R-:W-:Y:S02]  /*2f30*/  UISETP.GT.U32.AND UP0, UPT, UR13, 0x1, UPT ;  /* 0x000000010d00788c */ /* 0x000fe4000bf04070 */
[----:B------:R-:W-:-:S04]  /*2f40*/  USHF.L.U32 UR4, UR4, 0x3, URZ ;  /* 0x0000000304047899 */ /* 0x000fc8000800063f */
[----:B------:R-:W-:Y:S01]  /*2f50*/  ULOP3.LUT UR4, UR4, 0x18, URZ, 0xc0, !UPT ;  /* 0x0000001804047892 */ /* 0x000fe2000f8ec03f */
[----:B------:R-:W-:-:S03]  /*2f60*/  PLOP3.LUT P0, PT, PT, PT, UP0, 0x80, 0x0 ;  /* 0x000000000000781c */ /* 0x000fc60003f0f008 */
[----:B------:R-:W-:-:S04]  /*2f70*/  UIADD3 UR4, UR8, 0x20, UR4 ;  /* 0x0000002008047890 */ /* 0x000fc8000fffe004 */
[----:B------:R-:W-:-:S09]  /*2f80*/  UPRMT UR4, URZ, 0x654, UR4 ;  /* 0x000006543f047896 */ /* 0x000fd20008000004 */
[----:B------:R-:W-:Y:S01]  /*2f90*/  SYNCS.ARRIVE.TRANS64.RED.A1T0 RZ, [UR4], RZ ;  /* 0x000000ffffff79a7 */ /* 0x000fe20008100404 */
[----:B------:R-:W-:Y:S05]  /*2fa0*/  @P0 BRA `(.L_x_31) ;  /* 0x0000000000040947 */ /* 0x000fea0003800000 */
[----:B------:R-:W-:Y:S01]  /*2fb0*/  BPT.TRAP 0x1 ;  /* 0x000000040000795c */ /* 0x000fe20000300000 */
.L_x_31:
[----:B------:R-:W-:Y:S01]  /*2fc0*/  SHF.L.U32 R10, R144, 0x1f, RZ ;  /* 0x0000001f900a7819 */ /* 0x000fe200000006ff */
[----:B------:R-:W2:Y:S01]  /*2fd0*/  LDC R31, c[0x0][0x288] ;  /* 0x0000a200ff1f7b82 */ /* 0x000ea20000000800 */
[----:B------:R-:W-:Y:S02]  /*2fe0*/  IMAD.SHL.U32 R28, R5, 0x40, RZ ;  /* 0x00000040051c7824 */ /* 0x000fe400078e00ff */
[----:B------:R-:W3:Y:S02]  /*2ff0*/  SYNCS.PHASECHK.TRANS64.TRYWAIT P0, [R13+URZ+0x8], R10 ;  /* 0x0000080a0d0075a7 */ /* 0x000ee4000800017f */
[----:B---3--:R-:W-:Y:S05]  /*3000*/  @!P0 BRA `(.L_x_33) ;  /* 0x0000006000248947 */ /* 0x008fea0003800000 */
.L_x_191:
[----:B------:R-:W-:Y:S01]  /*3010*/  ULDC UR4, c[0x0][0x284] ;  /* 0x0000a10000047ab9 */ /* 0x000fe20000000800 */
[----:B------:R-:W-:Y:S01]  /*3020*/  IMAD.SHL.U32 R30, R4, 0x80, RZ ;  /* 0x00000080041e7824 */ /* 0x000fe200078e00ff */
[----:B------:R-:W-:-:S04]  /*3030*/  ISETP.GE.AND P0, PT, R28, UR4, PT ;  /* 0x000000041c007c0c */ /* 0x000fc8000bf06270 */
[----:B--2---:R-:W-:-:S13]  /*3040*/  ISETP.GE.OR P0, PT, R30, R31, P0 ;  /* 0x0000001f1e00720c */ /* 0x004fda0000706670 */
[----:B------:R-:W-:Y:S05]  /*3050*/  @P0 BRA `(.L_x_34) ;  /* 0x0000004400e00947 */ /* 0x000fea0003800000 */
[----:B------:R-:W2:Y:S01]  /*3060*/  LDC.64 R32, c[0x0][0x5c8] ;  /* 0x00017200ff207b82 */ /* 0x000ea20000000a00 */
[----:B------:R-:W-:Y:S01]  /*3070*/  IMAD.SHL.U32 R24, R12, 0x2, RZ ;  /* 0x000000020c187824 */ /* 0x000fe200078e00ff */
[----:B------:R-:W-:Y:S01]  /*3080*/  SHF.R.S32.HI R35, RZ, 0x1f, R0 ;  /* 0x0000001fff237819 */ /* 0x000fe20000011400 */
[----:B------:R-:W-:Y:S01]  /*3090*/  ULDC.64 UR4, c[0x0][0x5d0] ;  /* 0x0001740000047ab9 */ /* 0x000fe20000000a00 */
[----:B------:R-:W-:Y:S01]  /*30a0*/  SHF.R.S32.HI R34, RZ, 0x1f, R30 ;  /* 0x0000001fff227819 */ /* 0x000fe2000001141e */
[----:B------:R-:W-:Y:S01]  /*30b0*/  BSSY B0, `(.L_x_34) ;  /* 0x0000472000007945 */ /* 0x000fe20003800000 */
[--C-:B------:R-:W-:Y:S01]  /*30c0*/  SHF.R.S32.HI R25, RZ, 0x1f, R24.reuse ;  /* 0x0000001fff197819 */ /* 0x100fe20000011418 */
[----:B------:R-:W-:Y:S02]  /*30d0*/  IMAD R27, R35, UR4, RZ ;  /* 0x00000004231b7c24 */ /* 0x000fe4000f8e02ff */
[----:B---3--:R-:W-:-:S04]  /*30e0*/  IMAD.WIDE.U32 R10, R0, UR4, R24 ;  /* 0x00000004000a7c25 */ /* 0x008fc8000f8e0018 */
[----:B------:R-:W-:Y:S01]  /*30f0*/  IMAD R29, R0, UR5, R27 ;  /* 0x00000005001d7c24 */ /* 0x000fe2000f8e021b */
[----:B------:R-:W-:Y:S01]  /*3100*/  IADD3 R10, P0, R30, R10, RZ ;  /* 0x0000000a1e0a7210 */ /* 0x000fe20007f1e0ff */
[----:B------:R-:W-:Y:S01]  /*3110*/  IMAD.WIDE R26, R5, 0x40, R8 ;  /* 0x00000040051a7825 */ /* 0x000fe200078e0208 */
[----:B------:R-:W-:Y:S02]  /*3120*/  ULDC.64 UR4, c[0x0][0x5c0] ;  /* 0x0001700000047ab9 */ /* 0x000fe40000000a00 */
[----:B------:R-:W-:Y:S01]  /*3130*/  IADD3.X R11, R34, R11, R29, P0, !PT ;  /* 0x0000000b220b7210 */ /* 0x000fe200007fe41d */
[----:B------:R-:W-:Y:S02]  /*3140*/  IMAD R29, R12, -0x2, R31 ;  /* 0xfffffffe0c1d7824 */ /* 0x000fe400078e021f */
[-C--:B--2---:R-:W-:Y:S02]  /*3150*/  IMAD R4, R27, R32.reuse, RZ ;  /* 0x000000201b047224 */ /* 0x084fe400078e02ff */
[----:B------:R-:W-:-:S04]  /*3160*/  IMAD.WIDE.U32 R10, R26, R32, R10 ;  /* 0x000000201a0a7225 */ /* 0x000fc800078e000a */
[----:B------:R-:W-:Y:S01]  /*3170*/  IMAD R5, R26, R33, R4 ;  /* 0x000000211a057224 */ /* 0x000fe200078e0204 */
[----:B------:R-:W-:Y:S02]  /*3180*/  LEA R4, P0, R32, R10, 0x3 ;  /* 0x0000000a20047211 */ /* 0x000fe400078018ff */
[----:B------:R-:W-:Y:S01]  /*3190*/  IADD3 R10, P1, R10, UR4, RZ ;  /* 0x000000040a0a7c10 */ /* 0x000fe2000ff3e0ff */
[----:B------:R-:W-:Y:S01]  /*31a0*/  IMAD.IADD R11, R11, 0x1, R5 ;  /* 0x000000010b0b7824 */ /* 0x000fe200078e0205 */
[----:B------:R-:W-:-:S04]  /*31b0*/  IADD3 R4, P2, R4, UR4, RZ ;  /* 0x0000000404047c10 */ /* 0x000fc8000ff5e0ff */
[----:B------:R-:W-:Y:S01]  /*31c0*/  LEA.HI.X R5, R32, R11, R33, 0x3, P0 ;  /* 0x0000000b20057211 */ /* 0x000fe200000f1c21 */
[----:B------:R-:W-:Y:S01]  /*31d0*/  IMAD.IADD R32, R15, 0x1, -R28 ;  /* 0x000000010f207824 */ /* 0x000fe200078e0a1c */
[----:B-1---5:R-:W-:Y:S01]  /*31e0*/  FSETP.NEU.AND P0, PT, R7, RZ, PT ;  /* 0x000000ff0700720b */ /* 0x022fe20003f0d000 */
[----:B------:R-:W-:Y:S01]  /*31f0*/  IMAD.IADD R28, R29, 0x1, -R30 ;  /* 0x000000011d1c7824 */ /* 0x000fe200078e0a1e */
[----:B------:R-:W-:Y:S02]  /*3200*/  IADD3.X R11, R11, UR5, RZ, P1, !PT ;  /* 0x000000050b0b7c10 */ /* 0x000fe40008ffe4ff */
[----:B------:R-:W-:-:S09]  /*3210*/  IADD3.X R5, R5, UR5, RZ, P2, !PT ;  /* 0x0000000505057c10 */ /* 0x000fd200097fe4ff */
[----:B------:R-:W-:Y:S05]  /*3220*/  @!P0 BRA `(.L_x_35) ;  /* 0x0000003400608947 */ /* 0x000fea0003800000 */
[----:B------:R-:W-:Y:S01]  /*3230*/  ULDC.64 UR4, c[0x0][0x5b8] ;  /* 0x00016e0000047ab9 */ /* 0x000fe20000000a00 */
[----:B------:R-:W-:Y:S01]  /*3240*/  ULDC.64 UR16, c[0x0][0x5a8] ;  /* 0x00016a0000107ab9 */ /* 0x000fe20000000a00 */
[----:B------:R-:W-:Y:S01]  /*3250*/  IMAD.WIDE.U32 R24, R0, UR4, R24 ;  /* 0x0000000400187c25 */ /* 0x000fe2000f8e0018 */
[----:B------:R-:W-:Y:S03]  /*3260*/  BSSY B1, `(.L_x_36) ;  /* 0x0000010000017945 */ /* 0x000fe60003800000 */
[----:B------:R-:W-:Y:S01]  /*3270*/  IMAD R29, R35, UR4, RZ ;  /* 0x00000004231d7c24 */ /* 0x000fe2000f8e02ff */
[----:B------:R-:W-:-:S03]  /*3280*/  IADD3 R30, P0, R30, R24, RZ ;  /* 0x000000181e1e7210 */ /* 0x000fc60007f1e0ff */
[----:B------:R-:W-:Y:S01]  /*3290*/  IMAD R29, R0, UR5, R29 ;  /* 0x00000005001d7c24 */ /* 0x000fe2000f8e021d */
[----:B------:R-:W-:Y:S01]  /*32a0*/  ULDC.64 UR4, c[0x0][0x5b0] ;  /* 0x00016c0000047ab9 */ /* 0x000fe20000000a00 */
[----:B------:R-:W-:-:S03]  /*32b0*/  PRMT R0, RZ, 0x7610, R0 ;  /* 0x00007610ff007816 */ /* 0x000fc60000000000 */
[----:B------:R-:W-:Y:S01]  /*32c0*/  IADD3.X R31, R34, R25, R29, P0, !PT ;  /* 0x00000019221f7210 */ /* 0x000fe200007fe41d */
[----:B------:R-:W-:Y:S01]  /*32d0*/  IMAD R29, R27, UR4, RZ ;  /* 0x000000041b1d7c24 */ /* 0x000fe2000f8e02ff */
[----:B------:R-:W-:Y:S01]  /*32e0*/  ISETP.GE.AND P0, PT, R32, 0x1, PT ;  /* 0x000000012000780c */ /* 0x000fe20003f06270 */
[----:B------:R-:W-:-:S03]  /*32f0*/  IMAD.WIDE.U32 R24, R26, UR4, R30 ;  /* 0x000000041a187c25 */ /* 0x000fc6000f8e001e */
[----:B------:R-:W-:Y:S01]  /*3300*/  ISETP.LT.OR P2, PT, R28, 0x1, !P0 ;  /* 0x000000011c00780c */ /* 0x000fe20004741670 */
[----:B------:R-:W-:Y:S01]  /*3310*/  IMAD R29, R26, UR5, R29 ;  /* 0x000000051a1d7c24 */ /* 0x000fe2000f8e021d */
[----:B------:R-:W-:-:S04]  /*3320*/  IADD3 R24, P1, R24, UR16, RZ ;  /* 0x0000001018187c10 */ /* 0x000fc8000ff3e0ff */
[----:B------:R-:W-:-:S07]  /*3330*/  IADD3.X R25, R25, UR17, R29, P1, !PT ;  /* 0x0000001119197c10 */ /* 0x000fce0008ffe41d */
[----:B------:R-:W-:Y:S05]  /*3340*/  @P2 BRA `(.L_x_37) ;  /* 0x0000000000042947 */ /* 0x000fea0003800000 */
[----:B------:R1:W5:Y:S02]  /*3350*/  LDG.E.U8 R0, desc[UR22][R24.64] ;  /* 0x0000001618007981 */ /* 0x000364000c1e1100 */
.L_x_37:
[----:B------:R-:W-:Y:S05]  /*3360*/  BSYNC B1 ;  /* 0x0000000000017941 */ /* 0x000fea0003800000 */
.L_x_36:
[----:B-----5:R-:W-:Y:S01]  /*3370*/  LOP3.LUT R0, R0, 0xff, RZ, 0xc0, !PT ;  /* 0x000000ff00007812 */ /* 0x020fe200078ec0ff */
[----:B------:R-:W-:Y:S01]  /*3380*/  BSSY B1, `(.L_x_38) ;  /* 0x000000b000017945 */ /* 0x000fe20003800000 */
[----:B------:R-:W-:Y:S02]  /*3390*/  ISETP.LT.OR P3, PT, R28, 0x2, !P0 ;  /* 0x000000021c00780c */ /* 0x000fe40004761670 */
[----:B------:R-:W-:-:S05]  /*33a0*/  F2FP.F16.E5M2.UNPACK_B R0, R0 ;  /* 0x00000000ff00723e */ /* 0x000fca00020004ff */
[----:B------:R-:W-:-:S05]  /*33b0*/  HADD2.F32 R0, -RZ, R0.H0_H0 ;  /* 0x20000000ff007230 */ /* 0x000fca0000004100 */
[----:B------:R-:W-:-:S04]  /*33c0*/  FMUL R0, R0, R7 ;  /* 0x0000000700007220 */ /* 0x000fc80000400000 */
[----:B------:R-:W-:-:S05]  /*33d0*/  FFMA R0, R143, R6, R0 ;  /* 0x000000068f007223 */ /* 0x000fca0000000000 */
[----:B------:R-:W-:Y:S02]  /*33e0*/  F2FP.SATFINITE.E5M2.F32.PACK_AB_MERGE_C R29, RZ, R0, RZ ;  /* 0x00000000ff1d723e */ /* 0x000fe400048060ff */
[----:B------:R-:W-:-:S03]  /*33f0*/  PRMT R0, RZ, 0x7610, R0 ;  /* 0x00007610ff007816 */ /* 0x000fc60000000000 */
[----:B------:R2:W-:Y:S01]  /*3400*/  @!P2 STG.E.U8 desc[UR22][R10.64], R29 ;  /* 0x0000001d0a00a986 */ /* 0x0005e2000c101116 */
[----:B------:R-:W-:Y:S05]  /*3410*/  @P3 BRA `(.L_x_39) ;  /* 0x0000000000043947 */ /* 0x000fea0003800000 */
[----:B------:R3:W5:Y:S02]  /*3420*/  LDG.E.U8 R0, desc[UR22][R24.64+0x1] ;  /* 0x0000011618007981 */ /* 0x000764000c1e1100 */
.L_x_39:
[----:B------:R-:W-:Y:S05]  /*3430*/  BSYNC B1 ;  /* 0x0000000000017941 */ /* 0x000fea0003800000 */
.L_x_38:
[----:B-----5:R-:W-:Y:S01]  /*3440*/  LOP3.LUT R0, R0, 0xff, RZ, 0xc0, !PT ;  /* 0x000000ff00007812 */ /* 0x020fe200078ec0ff */
[----:B------:R-:W-:Y:S01]  /*3450*/  BSSY B1, `(.L_x_40) ;  /* 0x0000013000017945 */ /* 0x000fe20003800000 */
[----:B--2---:R-:W-:Y:S02]  /*3460*/  IADD3 R29, P1, R26, 0x8, RZ ;  /* 0x000000081a1d7810 */ /* 0x004fe40007f3e0ff */
[----:B------:R-:W-:-:S03]  /*3470*/  F2FP.F16.E5M2.UNPACK_B R0, R0 ;  /* 0x00000000ff00723e */ /* 0x000fc600020004ff */
[----:B------:R-:W-:Y:S01]  /*3480*/  IMAD.X R26, RZ, RZ, R27, P1 ;  /* 0x000000ffff1a7224 */ /* 0x000fe200008e061b */
[----:B------:R-:W-:Y:S01]  /*3490*/  ISETP.GE.AND P1, PT, R32, 0x9, PT ;  /* 0x000000092000780c */ /* 0x000fe20003f26270 */
[----:B------:R-:W-:Y:S02]  /*34a0*/  HADD2.F32 R0, -RZ, R0.H0_H0 ;  /* 0x20000000ff007230 */ /* 0x000fe40000004100 */
[----:B------:R-:W-:Y:S01]  /*34b0*/  IMAD R26, R26, UR4, RZ ;  /* 0x000000041a1a7c24 */ /* 0x000fe2000f8e02ff */
[----:B------:R-:W-:Y:S01]  /*34c0*/  ISETP.LT.OR P4, PT, R28, 0x1, !P1 ;  /* 0x000000011c00780c */ /* 0x000fe20004f81670 */
[----:B------:R-:W-:-:S04]  /*34d0*/  IMAD.WIDE.U32 R30, R29, UR4, R30 ;  /* 0x000000041d1e7c25 */ /* 0x000fc8000f8e001e */
[----:B------:R-:W-:Y:S01]  /*34e0*/  FMUL R27, R0, R7 ;  /* 0x00000007001b7220 */ /* 0x000fe20000400000 */
[----:B------:R-:W-:Y:S01]  /*34f0*/  PRMT R0, RZ, 0x7610, R0 ;  /* 0x00007610ff007816 */ /* 0x000fe20000000000 */
[----:B------:R-:W-:Y:S02]  /*3500*/  IMAD R29, R29, UR5, R26 ;  /* 0x000000051d1d7c24 */ /* 0x000fe4000f8e021a */
[----:B------:R-:W-:Y:S01]  /*3510*/  FFMA R27, R142, R6, R27 ;  /* 0x000000068e1b7223 */ /* 0x000fe2000000001b */
[----:B------:R-:W-:-:S04]  /*3520*/  IADD3 R26, P2, R30, UR16, RZ ;  /* 0x000000101e1a7c10 */ /* 0x000fc8000ff5e0ff */
[----:B------:R-:W-:Y:S02]  /*3530*/  F2FP.SATFINITE.E5M2.F32.PACK_AB_MERGE_C R33, RZ, R27, RZ ;  /* 0x0000001bff21723e */ /* 0x000fe400048060ff */
[----:B------:R-:W-:-:S03]  /*3540*/  IADD3.X R27, R31, UR17, R29, P2, !PT ;  /* 0x000000111f1b7c10 */ /* 0x000fc600097fe41d */
[----:B------:R2:W-:Y:S01]  /*3550*/  @!P3 STG.E.U8 desc[UR22][R10.64+0x1], R33 ;  /* 0x000001210a00b986 */ /* 0x0005e2000c101116 */
[----:B------:R-:W-:Y:S05]  /*3560*/  @P4 BRA `(.L_x_41) ;  /* 0x0000000000044947 */ /* 0x000fea0003800000 */
[----:B------:R4:W5:Y:S02]  /*3570*/  LDG.E.U8 R0, desc[UR22][R26.64] ;  /* 0x000000161a007981 */ /* 0x000964000c1e1100 */
.L_x_41:
[----:B------:R-:W-:Y:S05]  /*3580*/  BSYNC B1 ;  /* 0x0000000000017941 */ /* 0x000fea0003800000 */
.L_x_40:
        /* <DEDUP_REMOVED lines=12> */
.L_x_43:
[----:B------:R-:W-:Y:S05]  /*3650*/  BSYNC B1 ;  /* 0x0000000000017941 */ /* 0x000fea0003800000 */
.L_x_42:
[----:B-----5:R-:W-:Y:S01]  /*3660*/  LOP3.LUT R0, R0, 0xff, RZ, 0xc0, !PT ;  /* 0x000000ff00007812 */ /* 0x020fe200078ec0ff */
[----:B------:R-:W-:Y:S01]  /*3670*/  BSSY B1, `(.L_x_44) ;  /* 0x000000b000017945 */ /* 0x000fe20003800000 */
[----:B------:R-:W-:Y:S02]  /*3680*/  ISETP.LT.OR P3, PT, R28, 0x9, !P0 ;  /* 0x000000091c00780c */ /* 0x000fe40004761670 */
[----:B------:R-:W-:-:S05]  /*3690*/  F2FP.F16.E5M2.UNPACK_B R0, R0 ;  /* 0x00000000ff00723e */ /* 0x000fca00020004ff */
[----:B------:R-:W-:-:S05]  /*36a0*/  HADD2.F32 R0, -RZ, R0.H0_H0 ;  /* 0x20000000ff007230 */ /* 0x000fca0000004100 */
[----:B0-----:R-:W-:Y:S01]  /*36b0*/  FMUL R29, R0, R7 ;  /* 0x00000007001d7220 */ /* 0x001fe20000400000 */
[----:B------:R-:W-:-:S03]  /*36c0*/  PRMT R0, RZ, 0x7610, R0 ;  /* 0x00007610ff007816 */ /* 0x000fc60000000000 */
[----:B------:R-:W-:-:S05]  /*36d0*/  FFMA R29, R140, R6, R29 ;  /* 0x000000068c1d7223 */ /* 0x000fca000000001d */
[----:B------:R-:W-:-:S05]  /*36e0*/  F2FP.SATFINITE.E5M2.F32.PACK_AB_MERGE_C R29, RZ, R29, RZ ;  /* 0x0000001dff1d723e */ /* 0x000fca00048060ff */
[----:B------:R0:W-:Y:S01]  /*36f0*/  @!P2 STG.E.U8 desc[UR22][R4.64+0x1], R29 ;  /* 0x0000011d0400a986 */ /* 0x0001e2000c101116 */
[----:B------:R-:W-:Y:S05]  /*3700*/  @P3 BRA `(.L_x_45) ;  /* 0x0000000000043947 */ /* 0x000fea0003800000 */
[----:B------:R0:W5:Y:S02]  /*3710*/  LDG.E.U8 R0, desc[UR22][R24.64+0x8] ;  /* 0x0000081618007981 */ /* 0x000164000c1e1100 */
.L_x_45:
[----:B------:R-:W-:Y:S05]  /*3720*/  BSYNC B1 ;  /* 0x0000000000017941 */ /* 0x000fea0003800000 */
.L_x_44:
[----:B-----5:R-:W-:Y:S01]  /*3730*/  LOP3.LUT R0, R0, 0xff, RZ, 0xc0, !PT ;  /* 0x000000ff00007812 */ /* 0x020fe200078ec0ff */
[----:B------:R-:W-:Y:S01]  /*3740*/  BSSY B1, `(.L_x_46) ;  /* 0x000000b000017945 */ /* 0x000fe20003800000 */
[----:B------:R-:W-:Y:S02]  /*3750*/  ISETP.LT.OR P2, PT, R28, 0xa, !P0 ;  /* 0x0000000a1c00780c */ /* 0x000fe40004741670 */
[----:B------:R-:W-:-:S05]  /*3760*/  F2FP.F16.E5M2.UNPACK_B R0, R0 ;  /* 0x00000000ff00723e */ /* 0x000fca00020004ff */
[----:B------:R-:W-:-:S05]  /*3770*/  HADD2.F32 R0, -RZ, R0.H0_H0 ;  /* 0x20000000ff007230 */ /* 0x000fca0000004100 */
[----:B------:R-:W-:-:S04]  /*3780*/  FMUL R0, R0, R7 ;  /* 0x0000000700007220 */ /* 0x000fc80000400000 */
[----:B------:R-:W-:-:S05]  /*3790*/  FFMA R0, R139, R6, R0 ;  /* 0x000000068b007223 */ /* 0x000fca0000000000 */
[----:B0-----:R-:W-:Y:S02]  /*37a0*/  F2FP.SATFINITE.E5M2.F32.PACK_AB_MERGE_C R29, RZ, R0, RZ ;  /* 0x00000000ff1d723e */ /* 0x001fe400048060ff */
[----:B------:R-:W-:-:S03]  /*37b0*/  PRMT R0, RZ, 0x7610, R0 ;  /* 0x00007610ff007816 */ /* 0x000fc60000000000 */
[----:B------:R0:W-:Y:S01]  /*37c0*/  @!P3 STG.E.U8 desc[UR22][R10.64+0x8], R29 ;  /* 0x0000081d0a00b986 */ /* 0x0001e2000c101116 */
[----:B------:R-:W-:Y:S05]  /*37d0*/  @P2 BRA `(.L_x_47) ;  /* 0x0000000000042947 */ /* 0x000fea0003800000 */
[----:B------:R0:W5:Y:S02]  /*37e0*/  LDG.E.U8 R0, desc[UR22][R24.64+0x9] ;  /* 0x0000091618007981 */ /* 0x000164000c1e1100 */
.L_x_47:
[----:B------:R-:W-:Y:S05]  /*37f0*/  BSYNC B1 ;  /* 0x0000000000017941 */ /* 0x000fea0003800000 */
.L_x_46:
        /* <DEDUP_REMOVED lines=12> */
.L_x_49:
[----:B------:R-:W-:Y:S05]  /*38c0*/  BSYNC B1 ;  /* 0x0000000000017941 */ /* 0x000fea0003800000 */
.L_x_48:
        /* <DEDUP_REMOVED lines=12> */
.L_x_51:
[----:B------:R-:W-:Y:S05]  /*3990*/  BSYNC B1 ;  /* 0x0000000000017941 */ /* 0x000fea0003800000 */
.L_x_50:
        /* <DEDUP_REMOVED lines=12> */
.L_x_53:
[----:B------:R-:W-:Y:S05]  /*3a60*/  BSYNC B1 ;  /* 0x0000000000017941 */ /* 0x000fea0003800000 */
.L_x_52:
        /* <DEDUP_REMOVED lines=12> */
.L_x_55:
[----:B------:R-:W-:Y:S05]  /*3b30*/  BSYNC B1 ;  /* 0x0000000000017941 */ /* 0x000fea0003800000 */
.L_x_54:
        /* <DEDUP_REMOVED lines=12> */
.L_x_57:
[----:B------:R-:W-:Y:S05]  /*3c00*/  BSYNC B1 ;  /* 0x0000000000017941 */ /* 0x000fea0003800000 */
.L_x_56:
        /* <DEDUP_REMOVED lines=12> */
.L_x_59:
[----:B------:R-:W-:Y:S05]  /*3cd0*/  BSYNC B1 ;  /* 0x0000000000017941 */ /* 0x000fea0003800000 */
.L_x_58:
        /* <DEDUP_REMOVED lines=12> */
.L_x_61:
[----:B------:R-:W-:Y:S05]  /*3da0*/  BSYNC B1 ;  /* 0x0000000000017941 */ /* 0x000fea0003800000 */
.L_x_60:
        /* <DEDUP_REMOVED lines=12> */
.L_x_63:
[----:B------:R-:W-:Y:S05]  /*3e70*/  BSYNC B1 ;  /* 0x0000000000017941 */ /* 0x000fea0003800000 */
.L_x_62:
        /* <DEDUP_REMOVED lines=12> */
.L_x_65:
[----:B------:R-:W-:Y:S05]  /*3f40*/  BSYNC B1 ;  /* 0x0000000000017941 */ /* 0x000fea0003800000 */
.L_x_64:
        /* <DEDUP_REMOVED lines=12> */
.L_x_67:
[----:B------:R-:W-:Y:S05]  /*4010*/  BSYNC B1 ;  /* 0x0000000000017941 */ /* 0x000fea0003800000 */
.L_x_66:
        /* <DEDUP_REMOVED lines=12> */
.L_x_69:
[----:B------:R-:W-:Y:S05]  /*40e0*/  BSYNC B1 ;  /* 0x0000000000017941 */ /* 0x000fea0003800000 */
.L_x_68:
        /* <DEDUP_REMOVED lines=12> */
.L_x_71:
[----:B------:R-:W-:Y:S05]  /*41b0*/  BSYNC B1 ;  /* 0x0000000000017941 */ /* 0x000fea0003800000 */
.L_x_70:
        /* <DEDUP_REMOVED lines=12> */
.L_x_73:
[----:B------:R-:W-:Y:S05]  /*4280*/  BSYNC B1 ;  /* 0x0000000000017941 */ /* 0x000fea0003800000 */
.L_x_72:
        /* <DEDUP_REMOVED lines=12> */
.L_x_75:
[----:B------:R-:W-:Y:S05]  /*4350*/  BSYNC B1 ;  /* 0x0000000000017941 */ /* 0x000fea0003800000 */
.L_x_74:
        /* <DEDUP_REMOVED lines=12> */
.L_x_77:
[----:B------:R-:W-:Y:S05]  /*4420*/  BSYNC B1 ;  /* 0x0000000000017941 */ /* 0x000fea0003800000 */
.L_x_76:
        /* <DEDUP_REMOVED lines=12> */
.L_x_79:
[----:B------:R-:W-:Y:S05]  /*44f0*/  BSYNC B1 ;  /* 0x0000000000017941 */ /* 0x000fea0003800000 */
.L_x_78:
        /* <DEDUP_REMOVED lines=12> */
.L_x_81:
[----:B------:R-:W-:Y:S05]  /*45c0*/  BSYNC B1 ;  /* 0x0000000000017941 */ /* 0x000fea0003800000 */
.L_x_80:
        /* <DEDUP_REMOVED lines=12> */
.L_x_83:
[----:B------:R-:W-:Y:S05]  /*4690*/  BSYNC B1 ;  /* 0x0000000000017941 */ /* 0x000fea0003800000 */
.L_x_82:
        /* <DEDUP_REMOVED lines=12> */
.L_x_85:
[----:B------:R-:W-:Y:S05]  /*4760*/  BSYNC B1 ;  /* 0x0000000000017941 */ /* 0x000fea0003800000 */
.L_x_84:
        /* <DEDUP_REMOVED lines=12> */
.L_x_87:
[----:B------:R-:W-:Y:S05]  /*4830*/  BSYNC B1 ;  /* 0x0000000000017941 */ /* 0x000fea0003800000 */
.L_x_86:
        /* <DEDUP_REMOVED lines=12> */
.L_x_89:
[----:B------:R-:W-:Y:S05]  /*4900*/  BSYNC B1 ;  /* 0x0000000000017941 */ /* 0x000fea0003800000 */
.L_x_88:
        /* <DEDUP_REMOVED lines=12> */
.L_x_91:
[----:B------:R-:W-:Y:S05]  /*49d0*/  BSYNC B1 ;  /* 0x0000000000017941 */ /* 0x000fea0003800000 */
.L_x_90:
        /* <DEDUP_REMOVED lines=12> */
.L_x_93:
[----:B------:R-:W-:Y:S05]  /*4aa0*/  BSYNC B1 ;  /* 0x0000000000017941 */ /* 0x000fea0003800000 */
.L_x_92:
        /* <DEDUP_REMOVED lines=12> */
.L_x_95:
[----:B------:R-:W-:Y:S05]  /*4b70*/  BSYNC B1 ;  /* 0x0000000000017941 */ /* 0x000fea0003800000 */
.L_x_94:
        /* <DEDUP_REMOVED lines=12> */
.L_x_97:
[----:B------:R-:W-:Y:S05]  /*4c40*/  BSYNC B1 ;  /* 0x0000000000017941 */ /* 0x000fea0003800000 */
.L_x_96:
        /* <DEDUP_REMOVED lines=12> */
.L_x_99:
[----:B------:R-:W-:Y:S05]  /*4d10*/  BSYNC B1 ;  /* 0x0000000000017941 */ /* 0x000fea0003800000 */
.L_x_98:
        /* <DEDUP_REMOVED lines=12> */
.L_x_101:
[----:B------:R-:W-:Y:S05]  /*4de0*/  BSYNC B1 ;  /* 0x0000000000017941 */ /* 0x000fea0003800000 */
.L_x_100:
        /* <DEDUP_REMOVED lines=12> */
.L_x_103:
[----:B------:R-:W-:Y:S05]  /*4eb0*/  BSYNC B1 ;  /* 0x0000000000017941 */ /* 0x000fea0003800000 */
.L_x_102:
        /* <DEDUP_REMOVED lines=12> */
.L_x_105:
[----:B------:R-:W-:Y:S05]  /*4f80*/  BSYNC B1 ;  /* 0x0000000000017941 */ /* 0x000fea0003800000 */
.L_x_104:
        /* <DEDUP_REMOVED lines=12> */
.L_x_107:
[----:B------:R-:W-:Y:S05]  /*5050*/  BSYNC B1 ;  /* 0x0000000000017941 */ /* 0x000fea0003800000 */
.L_x_106:
        /* <DEDUP_REMOVED lines=12> */
.L_x_109:
[----:B------:R-:W-:Y:S05]  /*5120*/  BSYNC B1 ;  /* 0x0000000000017941 */ /* 0x000fea0003800000 */
.L_x_108:
        /* <DEDUP_REMOVED lines=12> */
.L_x_111:
[----:B------:R-:W-:Y:S05]  /*51f0*/  BSYNC B1 ;  /* 0x0000000000017941 */ /* 0x000fea0003800000 */
.L_x_110:
        /* <DEDUP_REMOVED lines=12> */
.L_x_113:
[----:B------:R-:W-:Y:S05]  /*52c0*/  BSYNC B1 ;  /* 0x0000000000017941 */ /* 0x000fea0003800000 */
.L_x_112:
        /* <DEDUP_REMOVED lines=12> */
.L_x_115:
[----:B------:R-:W-:Y:S05]  /*5390*/  BSYNC B1 ;  /* 0x0000000000017941 */ /* 0x000fea0003800000 */
.L_x_114:
        /* <DEDUP_REMOVED lines=12> */
.L_x_117:
[----:B------:R-:W-:Y:S05]  /*5460*/  BSYNC B1 ;  /* 0x0000000000017941 */ /* 0x000fea0003800000 */
.L_x_116:
        /* <DEDUP_REMOVED lines=12> */
.L_x_119:
[----:B------:R-:W-:Y:S05]  /*5530*/  BSYNC B1 ;  /* 0x0000000000017941 */ /* 0x000fea0003800000 */
.L_x_118:
        /* <DEDUP_REMOVED lines=12> */
.L_x_121:
[----:B------:R-:W-:Y:S05]  /*5600*/  BSYNC B1 ;  /* 0x0000000000017941 */ /* 0x000fea0003800000 */
.L_x_120:
        /* <DEDUP_REMOVED lines=12> */
.L_x_123:
[----:B------:R-:W-:Y:S05]  /*56d0*/  BSYNC B1 ;  /* 0x0000000000017941 */ /* 0x000fea0003800000 */
.L_x_122:
        /* <DEDUP_REMOVED lines=12> */
.L_x_125:
[----:B------:R-:W-:Y:S05]  /*57a0*/  BSYNC B1 ;  /* 0x0000000000017941 */ /* 0x000fea0003800000 */
.L_x_124:
        /* <DEDUP_REMOVED lines=12> */
.L_x_127:
[----:B------:R-:W-:Y:S05]  /*5870*/  BSYNC B1 ;  /* 0x0000000000017941 */ /* 0x000fea0003800000 */
.L_x_126:
        /* <DEDUP_REMOVED lines=12> */
.L_x_129:
[----:B------:R-:W-:Y:S05]  /*5940*/  BSYNC B1 ;  /* 0x0000000000017941 */ /* 0x000fea0003800000 */
.L_x_128:
        /* <DEDUP_REMOVED lines=12> */
.L_x_131:
[----:B------:R-:W-:Y:S05]  /*5a10*/  BSYNC B1 ;  /* 0x0000000000017941 */ /* 0x000fea0003800000 */
.L_x_130:
        /* <DEDUP_REMOVED lines=12> */
.L_x_133:
[----:B------:R-:W-:Y:S05]  /*5ae0*/  BSYNC B1 ;  /* 0x0000000000017941 */ /* 0x000fea0003800000 */
.L_x_132:
        /* <DEDUP_REMOVED lines=12> */
.L_x_135:
[----:B------:R-:W-:Y:S05]  /*5bb0*/  BSYNC B1 ;  /* 0x0000000000017941 */ /* 0x000fea0003800000 */
.L_x_134:
        /* <DEDUP_REMOVED lines=12> */
.L_x_137:
[----:B------:R-:W-:Y:S05]  /*5c80*/  BSYNC B1 ;  /* 0x0000000000017941 */ /* 0x000fea0003800000 */
.L_x_136:
        /* <DEDUP_REMOVED lines=12> */
.L_x_139:
[----:B------:R-:W-:Y:S05]  /*5d50*/  BSYNC B1 ;  /* 0x0000000000017941 */ /* 0x000fea0003800000 */
.L_x_138:
        /* <DEDUP_REMOVED lines=12> */
.L_x_141:
[----:B------:R-:W-:Y:S05]  /*5e20*/  BSYNC B1 ;  /* 0x0000000000017941 */ /* 0x000fea0003800000 */
.L_x_140:
        /* <DEDUP_REMOVED lines=12> */
.L_x_143:
[----:B------:R-:W-:Y:S05]  /*5ef0*/  BSYNC B1 ;  /* 0x0000000000017941 */ /* 0x000fea0003800000 */
.L_x_142:
        /* <DEDUP_REMOVED lines=12> */
.L_x_145:
[----:B------:R-:W-:Y:S05]  /*5fc0*/  BSYNC B1 ;  /* 0x0000000000017941 */ /* 0x000fea0003800000 */
.L_x_144:
        /* <DEDUP_REMOVED lines=12> */
.L_x_147:
[----:B------:R-:W-:Y:S05]  /*6090*/  BSYNC B1 ;  /* 0x0000000000017941 */ /* 0x000fea0003800000 */
.L_x_146:
        /* <DEDUP_REMOVED lines=12> */
.L_x_149:
[----:B------:R-:W-:Y:S05]  /*6160*/  BSYNC B1 ;  /* 0x0000000000017941 */ /* 0x000fea0003800000 */
.L_x_148:
        /* <DEDUP_REMOVED lines=12> */
.L_x_151:
[----:B------:R-:W-:Y:S05]  /*6230*/  BSYNC B1 ;  /* 0x0000000000017941 */ /* 0x000fea0003800000 */
.L_x_150:
        /* <DEDUP_REMOVED lines=12> */
.L_x_153:
[----:B------:R-:W-:Y:S05]  /*6300*/  BSYNC B1 ;  /* 0x0000000000017941 */ /* 0x000fea0003800000 */
.L_x_152:
        /* <DEDUP_REMOVED lines=12> */
.L_x_155:
[----:B------:R-:W-:Y:S05]  /*63d0*/  BSYNC B1 ;  /* 0x0000000000017941 */ /* 0x000fea0003800000 */
.L_x_154:
        /* <DEDUP_REMOVED lines=12> */
.L_x_157:
[----:B------:R-:W-:Y:S05]  /*64a0*/  BSYNC B1 ;  /* 0x0000000000017941 */ /* 0x000fea0003800000 */
.L_x_156:
        /* <DEDUP_REMOVED lines=12> */
.L_x_159:
[----:B------:R-:W-:Y:S05]  /*6570*/  BSYNC B1 ;  /* 0x0000000000017941 */ /* 0x000fea0003800000 */
.L_x_158:
        /* <DEDUP_REMOVED lines=12> */
.L_x_161:
[----:B------:R-:W-:Y:S05]  /*6640*/  BSYNC B1 ;  /* 0x0000000000017941 */ /* 0x000fea0003800000 */
.L_x_160:
[----:B-----5:R-:W-:Y:S01]  /*6650*/  LOP3.LUT R0, R0, 0xff, RZ, 0xc0, !PT ;  /* 0x000000ff00007812 */ /* 0x020fe200078ec0ff */
[----:B------:R-:W-:Y:S01]  /*6660*/  BSSY B1, `(.L_x_162) ;  /* 0x000000b000017945 */ /* 0x000fe20003800000 */
[----:B------:R-:W-:Y:S02]  /*6670*/  ISETP.LT.OR P1, PT, R28, 0x7a, !P1 ;  /* 0x0000007a1c00780c */ /* 0x000fe40004f21670 */
[----:B------:R-:W-:-:S05]  /*6680*/  F2FP.F16.E5M2.UNPACK_B R0, R0 ;  /* 0x00000000ff00723e */ /* 0x000fca00020004ff */
[----:B------:R-:W-:-:S05]  /*6690*/  HADD2.F32 R0, -RZ, R0.H0_H0 ;  /* 0x20000000ff007230 */ /* 0x000fca0000004100 */
[----:B------:R-:W-:-:S04]  /*66a0*/  FMUL R0, R0, R7 ;  /* 0x0000000700007220 */ /* 0x000fc80000400000 */
[----:B------:R-:W-:-:S05]  /*66b0*/  FFMA R0, R19, R6, R0 ;  /* 0x0000000613007223 */ /* 0x000fca0000000000 */
[----:B0-2---:R-:W-:Y:S02]  /*66c0*/  F2FP.SATFINITE.E5M2.F32.PACK_AB_MERGE_C R11, RZ, R0, RZ ;  /* 0x00000000ff0b723e */ /* 0x005fe400048060ff */
[----:B------:R-:W-:-:S03]  /*66d0*/  PRMT R0, RZ, 0x7610, R0 ;  /* 0x00007610ff007816 */ /* 0x000fc60000000000 */
[----:B------:R0:W-:Y:S01]  /*66e0*/  @!P2 STG.E.U8 desc[UR22][R4.64+0x78], R11 ;  /* 0x0000780b0400a986 */ /* 0x0001e2000c101116 */
[----:B------:R-:W-:Y:S05]  /*66f0*/  @P1 BRA `(.L_x_163) ;  /* 0x0000000000041947 */ /* 0x000fea0003800000 */
[----:B------:R2:W5:Y:S02]  /*6700*/  LDG.E.U8 R0, desc[UR22][R26.64+0x79] ;  /* 0x000079161a007981 */ /* 0x000564000c1e1100 */
.L_x_163:
[----:B------:R-:W-:Y:S05]  /*6710*/  BSYNC B1 ;  /* 0x0000000000017941 */ /* 0x000fea0003800000 */
.L_x_162:
[----:B------:R-:W-:Y:S05]  /*6720*/  @P1 BRA `(.L_x_164) ;  /* 0x0000001000281947 */ /* 0x000fea0003800000 */
[----:B-----5:R-:W-:-:S04]  /*6730*/  LOP3.LUT R0, R0, 0xff, RZ, 0xc0, !PT ;  /* 0x000000ff00007812 */ /* 0x020fc800078ec0ff */
[----:B------:R-:W-:-:S05]  /*6740*/  F2FP.F16.E5M2.UNPACK_B R0, R0 ;  /* 0x00000000ff00723e */ /* 0x000fca00020004ff */
[----:B------:R-:W-:-:S05]  /*6750*/  HADD2.F32 R0, -RZ, R0.H0_H0 ;  /* 0x20000000ff007230 */ /* 0x000fca0000004100 */
[----:B0-----:R-:W-:-:S04]  /*6760*/  FMUL R11, R0, R7 ;  /* 0x00000007000b7220 */ /* 0x001fc80000400000 */
[----:B------:R-:W-:-:S05]  /*6770*/  FFMA R11, R18, R6, R11 ;  /* 0x00000006120b7223 */ /* 0x000fca000000000b */
[----:B------:R-:W-:-:S05]  /*6780*/  F2FP.SATFINITE.E5M2.F32.PACK_AB_MERGE_C R11, RZ, R11, RZ ;  /* 0x0000000bff0b723e */ /* 0x000fca00048060ff */
[----:B------:R0:W-:Y:S01]  /*6790*/  STG.E.U8 desc[UR22][R4.64+0x79], R11 ;  /* 0x0000790b04007986 */ /* 0x0001e2000c101116 */
[----:B------:R-:W-:Y:S05]  /*67a0*/  BRA `(.L_x_164) ;  /* 0x0000001000087947 */ /* 0x000fea0003800000 */
.L_x_35:
[C---:B------:R-:W-:Y:S01]  /*67b0*/  ISETP.GE.AND P1, PT, R32.reuse, 0x1, PT ;  /* 0x000000012000780c */ /* 0x040fe20003f26270 */
[-C--:B------:R-:W-:Y:S01]  /*67c0*/  FMUL R143, R143, R6.reuse ;  /* 0x000000068f8f7220 */ /* 0x080fe20000400000 */
[----:B------:R-:W-:Y:S01]  /*67d0*/  ISETP.GE.AND P0, PT, R32, 0x9, PT ;  /* 0x000000092000780c */ /* 0x000fe20003f06270 */
[-C--:B------:R-:W-:Y:S01]  /*67e0*/  FMUL R142, R142, R6.reuse ;  /* 0x000000068e8e7220 */ /* 0x080fe20000400000 */
[C---:B------:R-:W-:Y:S01]  /*67f0*/  ISETP.LT.OR P2, PT, R28.reuse, 0x1, !P1 ;  /* 0x000000011c00780c */ /* 0x040fe20004f41670 */
[-C--:B------:R-:W-:Y:S01]  /*6800*/  FMUL R141, R141, R6.reuse ;  /* 0x000000068d8d7220 */ /* 0x080fe20000400000 */
[----:B------:R-:W-:Y:S01]  /*6810*/  ISETP.LT.OR P3, PT, R28, 0x2, !P1 ;  /* 0x000000021c00780c */ /* 0x000fe20004f61670 */
[-C--:B------:R-:W-:Y:S01]  /*6820*/  FMUL R140, R140, R6.reuse ;  /* 0x000000068c8c7220 */ /* 0x080fe20000400000 */
[----:B------:R-:W-:Y:S01]  /*6830*/  ISETP.LT.OR P4, PT, R28, 0x1, !P0 ;  /* 0x000000011c00780c */ /* 0x000fe20004781670 */
[-C--:B------:R-:W-:Y:S01]  /*6840*/  FMUL R139, R139, R6.reuse ;  /* 0x000000068b8b7220 */ /* 0x080fe20000400000 */
[----:B------:R-:W-:Y:S01]  /*6850*/  F2FP.SATFINITE.E5M2.F32.PACK_AB_MERGE_C R143, RZ, R143, RZ ;  /* 0x0000008fff8f723e */ /* 0x000fe200048060ff */
[----:B------:R-:W-:Y:S01]  /*6860*/  FMUL R138, R138, R6 ;  /* 0x000000068a8a7220 */ /* 0x000fe20000400000 */
[----:B------:R-:W-:Y:S01]  /*6870*/  F2FP.SATFINITE.E5M2.F32.PACK_AB_MERGE_C R25, RZ, R142, RZ ;  /* 0x0000008eff19723e */ /* 0x000fe200048060ff */
[-C--:B------:R-:W-:Y:S01]  /*6880*/  FMUL R137, R137, R6.reuse ;  /* 0x0000000689897220 */ /* 0x080fe20000400000 */
[----:B------:R-:W-:Y:S01]  /*6890*/  F2FP.SATFINITE.E5M2.F32.PACK_AB_MERGE_C R141, RZ, R141, RZ ;  /* 0x0000008dff8d723e */ /* 0x000fe200048060ff */
[-C--:B------:R-:W-:Y:S01]  /*68a0*/  FMUL R136, R136, R6.reuse ;  /* 0x0000000688887220 */ /* 0x080fe20000400000 */
[C---:B------:R-:W-:Y:S01]  /*68b0*/  ISETP.LT.OR P5, PT, R28.reuse, 0x9, !P0 ;  /* 0x000000091c00780c */ /* 0x040fe200047a1670 */
[----:B------:R-:W-:Y:S01]  /*68c0*/  @!P2 STG.E.U8 desc[UR22][R10.64], R143 ;  /* 0x0000008f0a00a986 */ /* 0x000fe2000c101116 */
[C---:B------:R-:W-:Y:S01]  /*68d0*/  ISETP.LT.OR P2, PT, R28.reuse, 0x2, !P0 ;  /* 0x000000021c00780c */ /* 0x040fe20004741670 */
[-C--:B------:R-:W-:Y:S01]  /*68e0*/  FMUL R135, R135, R6.reuse ;  /* 0x0000000687877220 */ /* 0x080fe20000400000 */
[C---:B------:R-:W-:Y:S01]  /*68f0*/  ISETP.LT.OR P6, PT, R28.reuse, 0xa, !P0 ;  /* 0x0000000a1c00780c */ /* 0x040fe200047c1670 */
[----:B------:R1:W-:Y:S01]  /*6900*/  @!P3 STG.E.U8 desc[UR22][R10.64+0x1], R25 ;  /* 0x000001190a00b986 */ /* 0x0003e2000c101116 */
[----:B------:R-:W-:Y:S01]  /*6910*/  ISETP.LT.OR P3, PT, R28, 0x9, !P1 ;  /* 0x000000091c00780c */ /* 0x000fe20004f61670 */
[-C--:B------:R-:W-:Y:S01]  /*6920*/  FMUL R134, R134, R6.reuse ;  /* 0x0000000686867220 */ /* 0x080fe20000400000 */
[----:B------:R-:W-:Y:S01]  /*6930*/  F2FP.SATFINITE.E5M2.F32.PACK_AB_MERGE_C R139, RZ, R139, RZ ;  /* 0x0000008bff8b723e */ /* 0x000fe200048060ff */
[----:B------:R-:W-:Y:S01]  /*6940*/  @!P4 STG.E.U8 desc[UR22][R4.64], R141 ;  /* 0x0000008d0400c986 */ /* 0x000fe2000c101116 */
[----:B------:R-:W-:Y:S01]  /*6950*/  ISETP.LT.OR P4, PT, R28, 0xa, !P1 ;  /* 0x0000000a1c00780c */ /* 0x000fe20004f81670 */
[----:B------:R-:W-:Y:S01]  /*6960*/  FMUL R133, R133, R6 ;  /* 0x0000000685857220 */ /* 0x000fe20000400000 */
[----:B------:R-:W-:Y:S01]  /*6970*/  F2FP.SATFINITE.E5M2.F32.PACK_AB_MERGE_C R27, RZ, R138, RZ ;  /* 0x0000008aff1b723e */ /* 0x000fe200048060ff */
[-C--:B------:R-:W-:Y:S01]  /*6980*/  FMUL R132, R132, R6.reuse ;  /* 0x0000000684847220 */ /* 0x080fe20000400000 */
[----:B------:R-:W-:Y:S01]  /*6990*/  F2FP.SATFINITE.E5M2.F32.PACK_AB_MERGE_C R137, RZ, R137, RZ ;  /* 0x00000089ff89723e */ /* 0x000fe200048060ff */
[----:B------:R-:W-:Y:S01]  /*69a0*/  FMUL R131, R131, R6 ;  /* 0x0000000683837220 */ /* 0x000fe20000400000 */
[----:B------:R-:W-:Y:S01]  /*69b0*/  F2FP.SATFINITE.E5M2.F32.PACK_AB_MERGE_C R29, RZ, R136, RZ ;  /* 0x00000088ff1d723e */ /* 0x000fe200048060ff */
[----:B------:R-:W-:Y:S01]  /*69c0*/  FMUL R130, R130, R6 ;  /* 0x0000000682827220 */ /* 0x000fe20000400000 */
[----:B-1----:R-:W-:Y:S01]  /*69d0*/  F2FP.SATFINITE.E5M2.F32.PACK_AB_MERGE_C R25, RZ, R140, RZ ;  /* 0x0000008cff19723e */ /* 0x002fe200048060ff */
[-C--:B------:R-:W-:Y:S01]  /*69e0*/  FMUL R129, R129, R6.reuse ;  /* 0x0000000681817220 */ /* 0x080fe20000400000 */
[----:B------:R-:W-:Y:S01]  /*69f0*/  F2FP.SATFINITE.E5M2.F32.PACK_AB_MERGE_C R135, RZ, R135, RZ ;  /* 0x00000087ff87723e */ /* 0x000fe200048060ff */
[-C--:B------:R-:W-:Y:S01]  /*6a00*/  FMUL R128, R128, R6.reuse ;  /* 0x0000000680807220 */ /* 0x080fe20000400000 */
[----:B------:R-:W-:Y:S01]  /*6a10*/  F2FP.SATFINITE.E5M2.F32.PACK_AB_MERGE_C R133, RZ, R133, RZ ;  /* 0x00000085ff85723e */ /* 0x000fe200048060ff */
[----:B------:R1:W-:Y:S01]  /*6a20*/  @!P2 STG.E.U8 desc[UR22][R4.64+0x1], R25 ;  /* 0x000001190400a986 */ /* 0x0003e2000c101116 */
[C---:B------:R-:W-:Y:S01]  /*6a30*/  ISETP.LT.OR P2, PT, R28.reuse, 0x19, !P1 ;  /* 0x000000191c00780c */ /* 0x040fe20004f41670 */
[-C--:B------:R-:W-:Y:S01]  /*6a40*/  FMUL R127, R127, R6.reuse ;  /* 0x000000067f7f7220 */ /* 0x080fe20000400000 */
[----:B------:R-:W-:Y:S01]  /*6a50*/  F2FP.SATFINITE.E5M2.F32.PACK_AB_MERGE_C R131, RZ, R131, RZ ;  /* 0x00000083ff83723e */ /* 0x000fe200048060ff */
[----:B------:R-:W-:Y:S01]  /*6a60*/  @!P3 STG.E.U8 desc[UR22][R10.64+0x8], R139 ;  /* 0x0000088b0a00b986 */ /* 0x000fe2000c101116 */
[----:B------:R-:W-:Y:S01]  /*6a70*/  ISETP.LT.OR P3, PT, R28, 0x11, !P1 ;  /* 0x000000111c00780c */ /* 0x000fe20004f61670 */
        /* <DEDUP_REMOVED lines=8> */
[----:B------:R-:W-:Y:S01]  /*6b00*/  FMUL R124, R124, R6 ;  /* 0x000000067c7c7220 */ /* 0x000fe20000400000 */
[----:B-1----:R-:W-:Y:S01]  /*6b10*/  F2FP.SATFINITE.E5M2.F32.PACK_AB_MERGE_C R25, RZ, R134, RZ ;  /* 0x00000086ff19723e */ /* 0x002fe200048060ff */
[----:B------:R1:W-:Y:S01]  /*6b20*/  @!P6 STG.E.U8 desc[UR22][R4.64+0x9], R29 ;  /* 0x0000091d0400e986 */ /* 0x0003e2000c101116 */
[----:B------:R-:W-:Y:S01]  /*6b30*/  ISETP.LT.OR P6, PT, R28, 0x12, !P0 ;  /* 0x000000121c00780c */ /* 0x000fe200047c1670 */
[-C--:B------:R-:W-:Y:S01]  /*6b40*/  FMUL R123, R123, R6.reuse ;  /* 0x000000067b7b7220 */ /* 0x080fe20000400000 */
[----:B------:R-:W-:Y:S01]  /*6b50*/  FMUL R122, R122, R6 ;  /* 0x000000067a7a7220 */ /* 0x000fe20000400000 */
[----:B--2---:R-:W-:Y:S01]  /*6b60*/  F2FP.SATFINITE.E5M2.F32.PACK_AB_MERGE_C R27, RZ, R132, RZ ;  /* 0x00000084ff1b723e */ /* 0x004fe200048060ff */
[----:B------:R-:W-:Y:S01]  /*6b70*/  @!P3 STG.E.U8 desc[UR22][R10.64+0x10], R135 ;  /* 0x000010870a00b986 */ /* 0x000fe2000c101116 */
[C---:B------:R-:W-:Y:S01]  /*6b80*/  ISETP.LT.OR P3, PT, R28.reuse, 0x1a, !P1 ;  /* 0x0000001a1c00780c */ /* 0x040fe20004f61670 */
[-C--:B------:R-:W-:Y:S01]  /*6b90*/  FMUL R121, R121, R6.reuse ;  /* 0x0000000679797220 */ /* 0x080fe20000400000 */
[----:B------:R-:W-:Y:S01]  /*6ba0*/  F2FP.SATFINITE.E5M2.F32.PACK_AB_MERGE_C R125, RZ, R125, RZ ;  /* 0x0000007dff7d723e */ /* 0x000fe200048060ff */
[----:B------:R2:W-:Y:S01]  /*6bb0*/  @!P4 STG.E.U8 desc[UR22][R10.64+0x11], R25 ;  /* 0x000011190a00c986 */ /* 0x0005e2000c101116 */
[----:B------:R-:W-:Y:S01]  /*6bc0*/  ISETP.LT.OR P4, PT, R28, 0x1a, !P0 ;  /* 0x0000001a1c00780c */ /* 0x000fe20004781670 */
[----:B------:R-:W-:Y:S01]  /*6bd0*/  FMUL R120, R120, R6 ;  /* 0x0000000678787220 */ /* 0x000fe20000400000 */
[----:B-1----:R-:W-:Y:S01]  /*6be0*/  F2FP.SATFINITE.E5M2.F32.PACK_AB_MERGE_C R29, RZ, R126, RZ ;  /* 0x0000007eff1d723e */ /* 0x002fe200048060ff */
[----:B------:R-:W-:Y:S01]  /*6bf0*/  @!P5 STG.E.U8 desc[UR22][R4.64+0x10], R133 ;  /* 0x000010850400d986 */ /* 0x000fe2000c101116 */
[C---:B------:R-:W-:Y:S01]  /*6c00*/  ISETP.LT.OR P5, PT, R28.reuse, 0x21, !P1 ;  /* 0x000000211c00780c */ /* 0x040fe20004fa1670 */
[-C--:B------:R-:W-:Y:S01]  /*6c10*/  FMUL R119, R119, R6.reuse ;  /* 0x0000000677777220 */ /* 0x080fe20000400000 */
[----:B------:R-:W-:Y:S01]  /*6c20*/  F2FP.SATFINITE.E5M2.F32.PACK_AB_MERGE_C R123, RZ, R123, RZ ;  /* 0x0000007bff7b723e */ /* 0x000fe200048060ff */
[----:B------:R1:W-:Y:S01]  /*6c30*/  @!P6 STG.E.U8 desc[UR22][R4.64+0x11], R27 ;  /* 0x0000111b0400e986 */ /* 0x0003e2000c101116 */
[----:B------:R-:W-:Y:S01]  /*6c40*/  ISETP.LT.OR P6, PT, R28, 0x22, !P1 ;  /* 0x000000221c00780c */ /* 0x000fe20004fc1670 */
[-C--:B------:R-:W-:Y:S01]  /*6c50*/  FMUL R118, R118, R6.reuse ;  /* 0x0000000676767220 */ /* 0x080fe20000400000 */
[----:B------:R-:W-:Y:S01]  /*6c60*/  F2FP.SATFINITE.E5M2.F32.PACK_AB_MERGE_C R121, RZ, R121, RZ ;  /* 0x00000079ff79723e */ /* 0x000fe200048060ff */
[----:B------:R-:W-:Y:S01]  /*6c70*/  @!P2 STG.E.U8 desc[UR22][R10.64+0x18], R131 ;  /* 0x000018830a00a986 */ /* 0x000fe2000c101116 */
[----:B------:R-:W-:Y:S01]  /*6c80*/  ISETP.LT.OR P2, PT, R28, 0x19, !P0 ;  /* 0x000000191c00780c */ /* 0x000fe20004741670 */
[----:B------:R-:W-:Y:S01]  /*6c90*/  FMUL R117, R117, R6 ;  /* 0x0000000675757220 */ /* 0x000fe20000400000 */
[----:B--2---:R-:W-:Y:S01]  /*6ca0*/  F2FP.SATFINITE.E5M2.F32.PACK_AB_MERGE_C R25, RZ, R130, RZ ;  /* 0x00000082ff19723e */ /* 0x004fe200048060ff */
[-C--:B------:R-:W-:Y:S01]  /*6cb0*/  FMUL R116, R116, R6.reuse ;  /* 0x0000000674747220 */ /* 0x080fe20000400000 */
[----:B------:R-:W-:Y:S01]  /*6cc0*/  F2FP.SATFINITE.E5M2.F32.PACK_AB_MERGE_C R119, RZ, R119, RZ ;  /* 0x00000077ff77723e */ /* 0x000fe200048060ff */
[----:B------:R-:W-:Y:S01]  /*6cd0*/  FMUL R115, R115, R6 ;  /* 0x0000000673737220 */ /* 0x000fe20000400000 */
[----:B------:R-:W-:Y:S01]  /*6ce0*/  F2FP.SATFINITE.E5M2.F32.PACK_AB_MERGE_C R117, RZ, R117, RZ ;  /* 0x00000075ff75723e */ /* 0x000fe200048060ff */
[----:B------:R2:W-:Y:S01]  /*6cf0*/  @!P3 STG.E.U8 desc[UR22][R10.64+0x19], R25 ;  /* 0x000019190a00b986 */ /* 0x0005e2000c101116 */
[----:B-1----:R-:W-:Y:S01]  /*6d00*/  F2FP.SATFINITE.E5M2.F32.PACK_AB_MERGE_C R27, RZ, R128, RZ ;  /* 0x00000080ff1b723e */ /* 0x002fe200048060ff */
[-C--:B------:R-:W-:Y:S01]  /*6d10*/  FMUL R114, R114, R6.reuse ;  /* 0x0000000672727220 */ /* 0x080fe20000400000 */
[----:B------:R-:W-:Y:S01]  /*6d20*/  ISETP.LT.OR P3, PT, R28, 0x21, !P0 ;  /* 0x000000211c00780c */ /* 0x000fe20004761670 */
[-C--:B------:R-:W-:Y:S01]  /*6d30*/  FMUL R113, R113, R6.reuse ;  /* 0x0000000671717220 */ /* 0x080fe20000400000 */
[-C--:B------:R-:W-:Y:S01]  /*6d40*/  FMUL R112, R112, R6.reuse ;  /* 0x0000000670707220 */ /* 0x080fe20000400000 */
[----:B------:R-:W-:Y:S01]  /*6d50*/  @!P2 STG.E.U8 desc[UR22][R4.64+0x18], R129 ;  /* 0x000018810400a986 */ /* 0x000fe2000c101116 */
[C---:B------:R-:W-:Y:S01]  /*6d60*/  ISETP.LT.OR P2, PT, R28.reuse, 0x29, !P0 ;  /* 0x000000291c00780c */ /* 0x040fe20004741670 */
[-C--:B------:R-:W-:Y:S01]  /*6d70*/  FMUL R111, R111, R6.reuse ;  /* 0x000000066f6f7220 */ /* 0x080fe20000400000 */
[----:B------:R-:W-:Y:S01]  /*6d80*/  F2FP.SATFINITE.E5M2.F32.PACK_AB_MERGE_C R115, RZ, R115, RZ ;  /* 0x00000073ff73723e */ /* 0x000fe200048060ff */
[----:B------:R1:W-:Y:S01]  /*6d90*/  @!P4 STG.E.U8 desc[UR22][R4.64+0x19], R27 ;  /* 0x0000191b0400c986 */ /* 0x0003e2000c101116 */
[----:B------:R-:W-:Y:S01]  /*6da0*/  ISETP.LT.OR P4, PT, R28, 0x22, !P0 ;  /* 0x000000221c00780c */ /* 0x000fe20004781670 */
        /* <DEDUP_REMOVED lines=9> */
[----:B------:R-:W-:Y:S01]  /*6e40*/  F2FP.SATFINITE.E5M2.F32.PACK_AB_MERGE_C R111, RZ, R111, RZ ;  /* 0x0000006fff6f723e */ /* 0x000fe200048060ff */
[----:B------:R-:W-:Y:S01]  /*6e50*/  @!P3 STG.E.U8 desc[UR22][R4.64+0x20], R125 ;  /* 0x0000207d0400b986 */ /* 0x000fe2000c101116 */
[----:B-1----:R-:W-:Y:S01]  /*6e60*/  F2FP.SATFINITE.E5M2.F32.PACK_AB_MERGE_C R27, RZ, R122, RZ ;  /* 0x0000007aff1b723e */ /* 0x002fe200048060ff */
[-C--:B------:R-:W-:Y:S01]  /*6e70*/  FMUL R107, R107, R6.reuse ;  /* 0x000000066b6b7220 */ /* 0x080fe20000400000 */
[C---:B------:R-:W-:Y:S01]  /*6e80*/  ISETP.LT.OR P3, PT, R28.reuse, 0x2a, !P0 ;  /* 0x0000002a1c00780c */ /* 0x040fe20004761670 */
[----:B------:R1:W-:Y:S01]  /*6e90*/  @!P4 STG.E.U8 desc[UR22][R4.64+0x21], R25 ;  /* 0x000021190400c986 */ /* 0x0003e2000c101116 */
[----:B------:R-:W-:Y:S01]  /*6ea0*/  ISETP.LT.OR P4, PT, R28, 0x32, !P1 ;  /* 0x000000321c00780c */ /* 0x000fe20004f81670 */
[-C--:B------:R-:W-:Y:S01]  /*6eb0*/  FMUL R106, R106, R6.reuse ;  /* 0x000000066a6a7220 */ /* 0x080fe20000400000 */
[----:B------:R-:W-:Y:S01]  /*6ec0*/  F2FP.SATFINITE.E5M2.F32.PACK_AB_MERGE_C R109, RZ, R109, RZ ;  /* 0x0000006dff6d723e */ /* 0x000fe200048060ff */
[----:B------:R-:W-:Y:S01]  /*6ed0*/  @!P5 STG.E.U8 desc[UR22][R10.64+0x28], R123 ;  /* 0x0000287b0a00d986 */ /* 0x000fe2000c101116 */
[C---:B------:R-:W-:Y:S01]  /*6ee0*/  ISETP.LT.OR P5, PT, R28.reuse, 0x31, !P0 ;  /* 0x000000311c00780c */ /* 0x040fe200047a1670 */
[----:B------:R-:W-:Y:S01]  /*6ef0*/  FMUL R105, R105, R6 ;  /* 0x0000000669697220 */ /* 0x000fe20000400000 */
[----:B--2---:R-:W-:Y:S01]  /*6f00*/  F2FP.SATFINITE.E5M2.F32.PACK_AB_MERGE_C R29, RZ, R116, RZ ;  /* 0x00000074ff1d723e */ /* 0x004fe200048060ff */
[----:B------:R2:W-:Y:S01]  /*6f10*/  @!P6 STG.E.U8 desc[UR22][R10.64+0x29], R27 ;  /* 0x0000291b0a00e986 */ /* 0x0005e2000c101116 */
[----:B------:R-:W-:Y:S01]  /*6f20*/  ISETP.LT.OR P6, PT, R28, 0x32, !P0 ;  /* 0x000000321c00780c */ /* 0x000fe200047c1670 */
[-C--:B------:R-:W-:Y:S01]  /*6f30*/  FMUL R104, R104, R6.reuse ;  /* 0x0000000668687220 */ /* 0x080fe20000400000 */
[----:B------:R-:W-:Y:S01]  /*6f40*/  F2FP.SATFINITE.E5M2.F32.PACK_AB_MERGE_C R107, RZ, R107, RZ ;  /* 0x0000006bff6b723e */ /* 0x000fe200048060ff */
[----:B------:R-:W-:Y:S01]  /*6f50*/  @!P2 STG.E.U8 desc[UR22][R4.64+0x28], R121 ;  /* 0x000028790400a986 */ /* 0x000fe2000c101116 */
[----:B------:R-:W-:Y:S01]  /*6f60*/  ISETP.LT.OR P2, PT, R28, 0x31, !P1 ;  /* 0x000000311c00780c */ /* 0x000fe20004f41670 */
[----:B------:R-:W-:Y:S01]  /*6f70*/  FMUL R103, R103, R6 ;  /* 0x0000000667677220 */ /* 0x000fe20000400000 */
[----:B-1----:R-:W-:Y:S01]  /*6f80*/  F2FP.SATFINITE.E5M2.F32.PACK_AB_MERGE_C R25, RZ, R120, RZ ;  /* 0x00000078ff19723e */ /* 0x002fe200048060ff */
[-C--:B------:R-:W-:Y:S01]  /*6f90*/  FMUL R102, R102, R6.reuse ;  /* 0x0000000666667220 */ /* 0x080fe20000400000 */
[-C--:B------:R-:W-:Y:S01]  /*6fa0*/  FMUL R101, R101, R6.reuse ;  /* 0x0000000665657220 */ /* 0x080fe20000400000 */
[----:B------:R-:W-:Y:S01]  /*6fb0*/  F2FP.SATFINITE.E5M2.F32.PACK_AB_MERGE_C R105, RZ, R105, RZ ;  /* 0x00000069ff69723e */ /* 0x000fe200048060ff */
[----:B------:R-:W-:Y:S01]  /*6fc0*/  FMUL R100, R100, R6 ;  /* 0x0000000664647220 */ /* 0x000fe20000400000 */
[----:B--2---:R-:W-:Y:S01]  /*6fd0*/  F2FP.SATFINITE.E5M2.F32.PACK_AB_MERGE_C R27, RZ, R118, RZ ;  /* 0x00000076ff1b723e */ /* 0x004fe200048060ff */
[----:B------:R1:W-:Y:S01]  /*6fe0*/  @!P3 STG.E.U8 desc[UR22][R4.64+0x29], R25 ;  /* 0x000029190400b986 */ /* 0x0003e2000c101116 */
        /* <DEDUP_REMOVED lines=9> */
[-C--:B------:R-:W-:Y:S01]  /*7080*/  FMUL R97, R97, R6.reuse ;  /* 0x0000000661617220 */ /* 0x080fe20000400000 */
[-C--:B------:R-:W-:Y:S01]  /*7090*/  FMUL R96, R96, R6.reuse ;  /* 0x0000000660607220 */ /* 0x080fe20000400000 */
[----:B------:R-:W-:Y:S01]  /*70a0*/  @!P5 STG.E.U8 desc[UR22][R4.64+0x30], R117 ;  /* 0x000030750400d986 */ /* 0x000fe2000c101116 */
[C---:B------:R-:W-:Y:S01]  /*70b0*/  ISETP.LT.OR P5, PT, R28.reuse, 0x39, !P0 ;  /* 0x000000391c00780c */ /* 0x040fe200047a1670 */
[----:B------:R-:W-:Y:S01]  /*70c0*/  FMUL R95, R95, R6 ;  /* 0x000000065f5f7220 */ /* 0x000fe20000400000 */
[----:B-1----:R-:W-:Y:S01]  /*70d0*/  F2FP.SATFINITE.E5M2.F32.PACK_AB_MERGE_C R25, RZ, R114, RZ ;  /* 0x00000072ff19723e */ /* 0x002fe200048060ff */
        /* <DEDUP_REMOVED lines=13> */
[C---:B------:R-:W-:Y:S01]  /*71b0*/  ISETP.LT.OR P5, PT, R28.reuse, 0x49, !P1 ;  /* 0x000000491c00780c */ /* 0x040fe20004fa1670 */
[----:B------:R-:W-:Y:S01]  /*71c0*/  FMUL R91, R91, R6 ;  /* 0x000000065b5b7220 */ /* 0x000fe20000400000 */
[----:B-1----:R-:W-:Y:S01]  /*71d0*/  F2FP.SATFINITE.E5M2.F32.PACK_AB_MERGE_C R29, RZ, R106, RZ ;  /* 0x0000006aff1d723e */ /* 0x002fe200048060ff */
        /* <DEDUP_REMOVED lines=24> */
[----:B------:R-:W-:Y:S01]  /*7360*/  FMUL R17, R17, R6 ;  /* 0x0000000611117220 */ /* 0x000fe20000400000 */
[----:B--2---:R-:W-:Y:S01]  /*7370*/  F2FP.SATFINITE.E5M2.F32.PACK_AB_MERGE_C R25, RZ, R104, RZ ;  /* 0x00000068ff19723e */ /* 0x004fe200048060ff */
[----:B------:R-:W-:Y:S01]  /*7380*/  @!P5 STG.E.U8 desc[UR22][R10.64+0x48], R107 ;  /* 0x0000486b0a00d986 */ /* 0x000fe2000c101116 */
[----:B------:R-:W-:Y:S01]  /*7390*/  ISETP.LT.OR P5, PT, R28, 0x51, !P1 ;  /* 0x000000511c00780c */ /* 0x000fe20004fa1670 */
[-C--:B------:R-:W-:Y:S01]  /*73a0*/  FMUL R16, R16, R6.reuse ;  /* 0x0000000610107220 */ /* 0x080fe20000400000 */
[-C--:B------:R-:W-:Y:S01]  /*73b0*/  FMUL R19, R19, R6.reuse ;  /* 0x0000000613137220 */ /* 0x080fe20000400000 */
[----:B------:R2:W-:Y:S01]  /*73c0*/  @!P6 STG.E.U8 desc[UR22][R10.64+0x49], R29 ;  /* 0x0000491d0a00e986 */ /* 0x0005e2000c101116 */
[----:B------:R-:W-:Y:S01]  /*73d0*/  ISETP.LT.OR P6, PT, R28, 0x52, !P1 ;  /* 0x000000521c00780c */ /* 0x000fe20004fc1670 */
[----:B------:R-:W-:Y:S01]  /*73e0*/  FMUL R18, R18, R6 ;  /* 0x0000000612127220 */ /* 0x000fe20000400000 */
[----:B------:R-:W-:Y:S01]  /*73f0*/  F2FP.SATFINITE.E5M2.F32.PACK_AB_MERGE_C R21, RZ, R21, RZ ;  /* 0x00000015ff15723e */ /* 0x000fe200048060ff */
[----:B------:R-:W-:Y:S01]  /*7400*/  @!P3 STG.E.U8 desc[UR22][R4.64+0x48], R105 ;  /* 0x000048690400b986 */ /* 0x000fe2000c101116 */
[----:B-1----:R-:W-:-:S02]  /*7410*/  F2FP.SATFINITE.E5M2.F32.PACK_AB_MERGE_C R27, RZ, R102, RZ ;  /* 0x00000066ff1b723e */ /* 0x002fc400048060ff */
[C---:B------:R-:W-:Y:S01]  /*7420*/  ISETP.LT.OR P3, PT, R28.reuse, 0x52, !P0 ;  /* 0x000000521c00780c */ /* 0x040fe20004761670 */
[----:B------:R1:W-:Y:S01]  /*7430*/  @!P4 STG.E.U8 desc[UR22][R4.64+0x49], R25 ;  /* 0x000049190400c986 */ /* 0x0003e2000c101116 */
[C---:B------:R-:W-:Y:S02]  /*7440*/  ISETP.LT.OR P4, PT, R28.reuse, 0x59, !P0 ;  /* 0x000000591c00780c */ /* 0x040fe40004781670 */
[----:B------:R-:W-:Y:S01]  /*7450*/  F2FP.SATFINITE.E5M2.F32.PACK_AB_MERGE_C R17, RZ, R17, RZ ;  /* 0x00000011ff11723e */ /* 0x000fe200048060ff */
[----:B------:R-:W-:Y:S01]  /*7460*/  @!P5 STG.E.U8 desc[UR22][R10.64+0x50], R103 ;  /* 0x000050670a00d986 */ /* 0x000fe2000c101116 */
[C---:B------:R-:W-:Y:S02]  /*7470*/  ISETP.LT.OR P5, PT, R28.reuse, 0x5a, !P0 ;  /* 0x0000005a1c00780c */ /* 0x040fe400047a1670 */
[----:B--2---:R-:W-:Y:S01]  /*7480*/  F2FP.SATFINITE.E5M2.F32.PACK_AB_MERGE_C R29, RZ, R96, RZ ;  /* 0x00000060ff1d723e */ /* 0x004fe200048060ff */
[----:B------:R2:W-:Y:S01]  /*7490*/  @!P6 STG.E.U8 desc[UR22][R10.64+0x51], R27 ;  /* 0x0000511b0a00e986 */ /* 0x0005e2000c101116 */
[----:B------:R-:W-:-:S02]  /*74a0*/  ISETP.LT.OR P6, PT, R28, 0x5a, !P1 ;  /* 0x0000005a1c00780c */ /* 0x000fc40004fc1670 */
[----:B------:R-:W-:Y:S01]  /*74b0*/  F2FP.SATFINITE.E5M2.F32.PACK_AB_MERGE_C R19, RZ, R19, RZ ;  /* 0x00000013ff13723e */ /* 0x000fe200048060ff */
[----:B------:R-:W-:Y:S01]  /*74c0*/  @!P2 STG.E.U8 desc[UR22][R4.64+0x50], R101 ;  /* 0x000050650400a986 */ /* 0x000fe2000c101116 */
[----:B------:R-:W-:Y:S02]  /*74d0*/  ISETP.LT.OR P2, PT, R28, 0x59, !P1 ;  /* 0x000000591c00780c */ /* 0x000fe40004f41670 */
[----:B-1----:R-:W-:Y:S02]  /*74e0*/  F2FP.SATFINITE.E5M2.F32.PACK_AB_MERGE_C R25, RZ, R100, RZ ;  /* 0x00000064ff19723e */ /* 0x002fe400048060ff */
[----:B--2---:R-:W-:-:S03]  /*74f0*/  F2FP.SATFINITE.E5M2.F32.PACK_AB_MERGE_C R27, RZ, R98, RZ ;  /* 0x00000062ff1b723e */ /* 0x004fc600048060ff */
[----:B------:R1:W-:Y:S01]  /*7500*/  @!P3 STG.E.U8 desc[UR22][R4.64+0x51], R25 ;  /* 0x000051190400b986 */ /* 0x0003e2000c101116 */
[----:B------:R-:W-:-:S03]  /*7510*/  ISETP.LT.OR P3, PT, R28, 0x62, !P1 ;  /* 0x000000621c00780c */ /* 0x000fc60004f61670 */
[----:B------:R2:W-:Y:S01]  /*7520*/  @!P6 STG.E.U8 desc[UR22][R10.64+0x59], R27 ;  /* 0x0000591b0a00e986 */ /* 0x0005e2000c101116 */
[----:B------:R-:W-:-:S03]  /*7530*/  ISETP.LT.OR P6, PT, R28, 0x69, !P1 ;  /* 0x000000691c00780c */ /* 0x000fc60004fc1670 */
[----:B------:R-:W-:Y:S01]  /*7540*/  @!P2 STG.E.U8 desc[UR22][R10.64+0x58], R99 ;  /* 0x000058630a00a986 */ /* 0x000fe2000c101116 */
[----:B------:R-:W-:-:S03]  /*7550*/  ISETP.LT.OR P2, PT, R28, 0x61, !P1 ;  /* 0x000000611c00780c */ /* 0x000fc60004f41670 */
[----:B------:R-:W-:Y:S01]  /*7560*/  @!P4 STG.E.U8 desc[UR22][R4.64+0x58], R97 ;  /* 0x000058610400c986 */ /* 0x000fe2000c101116 */
[C---:B------:R-:W-:Y:S02]  /*7570*/  ISETP.LT.OR P4, PT, R28.reuse, 0x61, !P0 ;  /* 0x000000611c00780c */ /* 0x040fe40004781670 */
[----:B-1----:R-:W-:Y:S01]  /*7580*/  F2FP.SATFINITE.E5M2.F32.PACK_AB_MERGE_C R25, RZ, R94, RZ ;  /* 0x0000005eff19723e */ /* 0x002fe200048060ff */
[----:B------:R1:W-:Y:S01]  /*7590*/  @!P5 STG.E.U8 desc[UR22][R4.64+0x59], R29 ;  /* 0x0000591d0400d986 */ /* 0x0003e2000c101116 */
[C---:B------:R-:W-:Y:S02]  /*75a0*/  ISETP.LT.OR P5, PT, R28.reuse, 0x62, !P0 ;  /* 0x000000621c00780c */ /* 0x040fe400047a1670 */
[----:B--2---:R-:W-:Y:S01]  /*75b0*/  F2FP.SATFINITE.E5M2.F32.PACK_AB_MERGE_C R27, RZ, R92, RZ ;  /* 0x0000005cff1b723e */ /* 0x004fe200048060ff */
        /* <DEDUP_REMOVED lines=8> */
[----:B--2---:R-:W-:Y:S02]  /*7640*/  F2FP.SATFINITE.E5M2.F32.PACK_AB_MERGE_C R25, RZ, R88, RZ ;  /* 0x00000058ff19723e */ /* 0x004fe400048060ff */
[C---:B------:R-:W-:Y:S01]  /*7650*/  ISETP.LT.OR P5, PT, R28.reuse, 0x71, !P0 ;  /* 0x000000711c00780c */ /* 0x040fe200047a1670 */
[----:B------:R-:W-:Y:S01]  /*7660*/  @!P6 STG.E.U8 desc[UR22][R10.64+0x68], R91 ;  /* 0x0000685b0a00e986 */ /* 0x000fe2000c101116 */
[----:B------:R-:W-:-:S03]  /*7670*/  ISETP.LT.OR P6, PT, R28, 0x71, !P1 ;  /* 0x000000711c00780c */ /* 0x000fc60004fc1670 */
[----:B------:R-:W-:Y:S01]  /*7680*/  @!P2 STG.E.U8 desc[UR22][R10.64+0x69], R29 ;  /* 0x0000691d0a00a986 */ /* 0x000fe2000c101116 */
[----:B------:R-:W-:-:S03]  /*7690*/  ISETP.LT.OR P2, PT, R28, 0x72, !P1 ;  /* 0x000000721c00780c */ /* 0x000fc60004f41670 */
[----:B------:R-:W-:Y:S01]  /*76a0*/  @!P3 STG.E.U8 desc[UR22][R4.64+0x68], R89 ;  /* 0x000068590400b986 */ /* 0x000fe2000c101116 */
[C---:B------:R-:W-:Y:S02]  /*76b0*/  ISETP.LT.OR P3, PT, R28.reuse, 0x79, !P1 ;  /* 0x000000791c00780c */ /* 0x040fe40004f61670 */
[C---:B------:R-:W-:Y:S01]  /*76c0*/  ISETP.LT.OR P1, PT, R28.reuse, 0x7a, !P1 ;  /* 0x0000007a1c00780c */ /* 0x040fe20004f21670 */
[----:B------:R2:W-:Y:S01]  /*76d0*/  @!P4 STG.E.U8 desc[UR22][R4.64+0x69], R25 ;  /* 0x000069190400c986 */ /* 0x0005e2000c101116 */
[C---:B------:R-:W-:Y:S02]  /*76e0*/  ISETP.LT.OR P4, PT, R28.reuse, 0x72, !P0 ;  /* 0x000000721c00780c */ /* 0x040fe40004781670 */
[----:B-1----:R-:W-:Y:S01]  /*76f0*/  F2FP.SATFINITE.E5M2.F32.PACK_AB_MERGE_C R27, RZ, R22, RZ ;  /* 0x00000016ff1b723e */ /* 0x002fe200048060ff */
[----:B------:R1:W-:Y:S01]  /*7700*/  @!P6 STG.E.U8 desc[UR22][R10.64+0x70], R23 ;  /* 0x000070170a00e986 */ /* 0x0003e2000c101116 */
[C---:B------:R-:W-:Y:S02]  /*7710*/  ISETP.LT.OR P6, PT, R28.reuse, 0x79, !P0 ;  /* 0x000000791c00780c */ /* 0x040fe400047c1670 */
[----:B------:R-:W-:Y:S01]  /*7720*/  ISETP.LT.OR P0, PT, R28, 0x7a, !P0 ;  /* 0x0000007a1c00780c */ /* 0x000fe20004701670 */
[----:B------:R3:W-:Y:S01]  /*7730*/  @!P2 STG.E.U8 desc[UR22][R10.64+0x71], R27 ;  /* 0x0000711b0a00a986 */ /* 0x0007e2000c101116 */
[----:B--2---:R-:W-:-:S03]  /*7740*/  F2FP.SATFINITE.E5M2.F32.PACK_AB_MERGE_C R25, RZ, R16, RZ ;  /* 0x00000010ff19723e */ /* 0x004fc600048060ff */
[----:B------:R2:W-:Y:S01]  /*7750*/  @!P5 STG.E.U8 desc[UR22][R4.64+0x70], R21 ;  /* 0x000070150400d986 */ /* 0x0005e2000c101116 */
[----:B-1----:R-:W-:Y:S02]  /*7760*/  F2FP.SATFINITE.E5M2.F32.PACK_AB_MERGE_C R23, RZ, R20, RZ ;  /* 0x00000014ff17723e */ /* 0x002fe400048060ff */
[----:B---3--:R-:W-:-:S03]  /*7770*/  F2FP.SATFINITE.E5M2.F32.PACK_AB_MERGE_C R27, RZ, R18, RZ ;  /* 0x00000012ff1b723e */ /* 0x008fc600048060ff */
[----:B------:R2:W-:Y:S04]  /*7780*/  @!P4 STG.E.U8 desc[UR22][R4.64+0x71], R23 ;  /* 0x000071170400c986 */ /* 0x0005e8000c101116 */
[----:B------:R2:W-:Y:S04]  /*7790*/  @!P3 STG.E.U8 desc[UR22][R10.64+0x78], R17 ;  /* 0x000078110a00b986 */ /* 0x0005e8000c101116 */
[----:B------:R2:W-:Y:S04]  /*77a0*/  @!P1 STG.E.U8 desc[UR22][R10.64+0x79], R25 ;  /* 0x000079190a009986 */ /* 0x0005e8000c101116 */
[----:B------:R2:W-:Y:S04]  /*77b0*/  @!P6 STG.E.U8 desc[UR22][R4.64+0x78], R19 ;  /* 0x000078130400e986 */ /* 0x0005e8000c101116 */
[----:B------:R2:W-:Y:S02]  /*77c0*/  @!P0 STG.E.U8 desc[UR22][R4.64+0x79], R27 ;  /* 0x0000791b04008986 */ /* 0x0005e4000c101116 */
.L_x_164:
[----:B------:R-:W-:Y:S05]  /*77d0*/  BSYNC B0 ;  /* 0x0000000000007941 */ /* 0x000fea0003800000 */
.L_x_34:
[----:B0-2---:R-:W-:Y:S01]  /*77e0*/  IMAD.U32 R4, RZ, RZ, UR20 ;  /* 0x00000014ff047e24 */ /* 0x005fe2000f8e00ff */
[----:B------:R-:W-:Y:S01]  /*77f0*/  ULDC.64 UR4, c[0x0][0x650] ;  /* 0x0001940000047ab9 */ /* 0x000fe20000000a00 */
[----:B-----5:R-:W-:Y:S01]  /*7800*/  IMAD.U32 R0, RZ, RZ, UR7 ;  /* 0x00000007ff007e24 */ /* 0x020fe2000f8e00ff */
[----:B------:R0:W-:Y:S01]  /*7810*/  SYNCS.ARRIVE.TRANS64.A1T0 RZ, [R14+UR32], RZ ;  /* 0x000000ff0eff79a7 */ /* 0x0001e20008100020 */
[----:B------:R-:W-:Y:S01]  /*7820*/  IMAD.U32 R5, RZ, RZ, UR21 ;  /* 0x00000015ff057e24 */ /* 0x000fe2000f8e00ff */
[C---:B------:R-:W-:Y:S01]  /*7830*/  LEA R2, P0, R4.reuse, R2, 0x1 ;  /* 0x0000000204027211 */ /* 0x040fe200078008ff */
[----:B------:R-:W-:Y:S01]  /*7840*/  IMAD.MOV.U32 R5, RZ, RZ, -0x1 ;  /* 0xffffffffff057424 */ /* 0x000fe200078e00ff */
[----:B---3--:R-:W-:Y:S02]  /*7850*/  PRMT R10, RZ, 0x7610, R10 ;  /* 0x00007610ff0a7816 */ /* 0x008fe4000000000a */
[----:B------:R-:W-:Y:S01]  /*7860*/  LEA.HI.X R3, R4, R3, R0, 0x1, P0 ;  /* 0x0000000304037211 */ /* 0x000fe200000f0c00 */
[----:B------:R-:W-:Y:S01]  /*7870*/  IMAD.MOV.U32 R4, RZ, RZ, -0x1 ;  /* 0xffffffffff047424 */ /* 0x000fe200078e00ff */
[----:B------:R-:W-:Y:S01]  /*7880*/  ISETP.GE.U32.AND P0, PT, R2, UR4, PT ;  /* 0x0000000402007c0c */ /* 0x000fe2000bf06070 */
[----:B------:R-:W-:-:S03]  /*7890*/  IMAD.MOV.U32 R0, RZ, RZ, -0x1 ;  /* 0xffffffffff007424 */ /* 0x000fc600078e00ff */
[----:B------:R-:W-:-:S13]  /*78a0*/  ISETP.GE.U32.AND.EX P0, PT, R3, UR5, PT, P0 ;  /* 0x0000000503007c0c */ /* 0x000fda000bf06100 */
[----:B0-----:R-:W-:Y:S05]  /*78b0*/  @P0 BRA `(.L_x_165) ;  /* 0x0000000400880947 */ /* 0x001fea0003800000 */
[----:B------:R-:W0:Y:S01]  /*78c0*/  S2UR UR12, SR_CTAID.X ;  /* 0x00000000000c79c3 */ /* 0x000e220000002500 */
[----:B------:R-:W-:Y:S01]  /*78d0*/  ULDC.64 UR4, c[0x0][0x628] ;  /* 0x00018a0000047ab9 */ /* 0x000fe20000000a00 */
[----:B------:R-:W-:Y:S01]  /*78e0*/  ULDC UR6, c[0x0][0x150] ;  /* 0x0000540000067ab9 */ /* 0x000fe20000000800 */
[----:B------:R-:W-:Y:S01]  /*78f0*/  ISETP.NE.U32.AND P0, PT, RZ, UR4, PT ;  /* 0x00000004ff007c0c */ /* 0x000fe2000bf05070 */
[----:B------:R-:W-:Y:S01]  /*7900*/  ULDC UR26, c[0x0][0x630] ;  /* 0x00018c00001a7ab9 */ /* 0x000fe20000000800 */
[C---:B------:R-:W-:Y:S01]  /*7910*/  R2UR UR27, R2.reuse ;  /* 0x00000000021b72ca */ /* 0x040fe200000e0000 */
[----:B------:R-:W-:Y:S01]  /*7920*/  ULDC UR29, c[0x0][0x154] ;  /* 0x00005500001d7ab9 */ /* 0x000fe20000000800 */
[----:B------:R-:W-:Y:S01]  /*7930*/  ISETP.NE.AND.EX P0, PT, RZ, UR5, PT, P0 ;  /* 0x00000005ff007c0c */ /* 0x000fe2000bf05300 */
[----:B------:R-:W2:Y:S01]  /*7940*/  S2UR UR33, SR_CTAID.Y ;  /* 0x00000000002179c3 */ /* 0x000ea20000002600 */
[----:B------:R-:W-:Y:S02]  /*7950*/  R2UR UR28, R3 ;  /* 0x00000000031c72ca */ /* 0x000fe400000e0000 */
[----:B------:R-:W-:-:S02]  /*7960*/  R2UR UR24, R2 ;  /* 0x00000000021872ca */ /* 0x000fc400000e0000 */
[----:B------:R-:W-:Y:S02]  /*7970*/  R2UR UR25, R3 ;  /* 0x00000000031972ca */ /* 0x000fe400000e0000 */
[----:B0-----:R-:W-:-:S05]  /*7980*/  I2FP.F32.U32 R0, UR12 ;  /* 0x0000000c00007c45 */ /* 0x001fca0008201000 */
[----:B------:R-:W-:-:S04]  /*7990*/  FMUL R0, R0, UR6 ;  /* 0x0000000600007c20 */ /* 0x000fc80008400000 */
[----:B------:R0:W3:Y:S01]  /*79a0*/  F2I.U32.TRUNC.NTZ R4, R0 ;  /* 0x0000000000047305 */ /* 0x0000e2000020f000 */
[----:B--2---:R-:W-:Y:S05]  /*79b0*/  @!P0 BRA `(.L_x_166) ;  /* 0x0000000000308947 */ /* 0x004fea0003800000 */
        /* <DEDUP_REMOVED lines=12> */
.L_x_166:
[----:B------:R-:W-:Y:S01]  /*7a80*/  USHF.R.U64 UR6, UR24, UR26, UR25 ;  /* 0x0000001a18067299 */ /* 0x000fe20008001219 */
[----:B0-----:R-:W-:Y:S01]  /*7a90*/  I2FP.F32.U32 R0, UR33 ;  /* 0x0000002100007c45 */ /* 0x001fe20008201000 */
[----:B------:R-:W-:Y:S01]  /*7aa0*/  USHF.R.U32.HI UR4, URZ, UR26, UR25 ;  /* 0x0000001a3f047299 */ /* 0x000fe20008011619 */
[----:B---3--:R-:W-:Y:S01]  /*7ab0*/  R2UR UR26, R4 ;  /* 0x00000000041a72ca */ /* 0x008fe200000e0000 */
[----:B------:R-:W-:Y:S02]  /*7ac0*/  UIADD3 UR18, UP0, URZ, -UR6, URZ ;  /* 0x800000063f127290 */ /* 0x000fe4000ff1e03f */
[----:B------:R-:W-:Y:S01]  /*7ad0*/  FMUL R0, R0, UR29 ;  /* 0x0000001d00007c20 */ /* 0x000fe20008400000 */
[----:B------:R-:W-:Y:S01]  /*7ae0*/  ULDC.64 UR24, c[0x0][0x620] ;  /* 0x0001880000187ab9 */ /* 0x000fe20000000a00 */
[----:B------:R-:W-:Y:S01]  /*7af0*/  UIADD3.X UR4, URZ, ~UR4, URZ, UP0, !UPT ;  /* 0x800000043f047290 */ /* 0x000fe200087fe43f */
[----:B------:R-:W-:Y:S01]  /*7b00*/  UMOV UR16, UR27 ;  /* 0x0000001b00107c82 */ /* 0x000fe20008000000 */
[----:B------:R-:W-:-:S02]  /*7b10*/  UMOV UR17, UR28 ;  /* 0x0000001c00117c82 */ /* 0x000fc40008000000 */
[----:B------:R-:W0:Y:S01]  /*7b20*/  F2I.U32.TRUNC.NTZ R0, R0 ;  /* 0x0000000000007305 */ /* 0x000e22000020f000 */
[----:B------:R-:W-:Y:S02]  /*7b30*/  UIMAD UR4, UR4, UR24, URZ ;  /* 0x00000018040472a4 */ /* 0x000fe4000f8e023f */
[----:B------:R-:W-:Y:S02]  /*7b40*/  UIMAD.WIDE.U32 UR16, UR18, UR24, UR16 ;  /* 0x00000018121072a5 */ /* 0x000fe4000f8e0010 */
[----:B------:R-:W-:Y:S01]  /*7b50*/  UIMAD UR18, UR18, UR25, UR4 ;  /* 0x00000019121272a4 */ /* 0x000fe2000f8e0204 */
[----:B------:R-:W-:Y:S01]  /*7b60*/  ULDC UR19, c[0x0][0x618] ;  /* 0x0001860000137ab9 */ /* 0x000fe20000000800 */
[----:B------:R-:W-:Y:S02]  /*7b70*/  ULDC UR36, c[0x0][0x658] ;  /* 0x0001960000247ab9 */ /* 0x000fe40000000800 */
[----:B------:R-:W-:Y:S01]  /*7b80*/  UIADD3 UR18, UR17, UR18, URZ ;  /* 0x0000001211127290 */ /* 0x000fe2000fffe03f */
[----:B------:R-:W-:Y:S01]  /*7b90*/  UMOV UR24, 0xffffffff ;  /* 0xffffffff00187882 */ /* 0x000fe20000000000 */
[----:B------:R-:W-:Y:S01]  /*7ba0*/  ULDC.64 UR4, c[0x0][0x640] ;  /* 0x0001900000047ab9 */ /* 0x000fe20000000a00 */
[----:B------:R-:W-:Y:S01]  /*7bb0*/  USHF.L.U32 UR25, UR24, UR36, URZ ;  /* 0x0000002418197299 */ /* 0x000fe2000800063f */
[----:B------:R-:W-:Y:S01]  /*7bc0*/  ISETP.NE.U32.AND P0, PT, RZ, UR4, PT ;  /* 0x00000004ff007c0c */ /* 0x000fe2000bf05070 */
[----:B------:R-:W-:Y:S01]  /*7bd0*/  USHF.R.U64 UR16, UR16, UR19, UR18 ;  /* 0x0000001310107299 */ /* 0x000fe20008001212 */
[----:B0-----:R-:W-:Y:S01]  /*7be0*/  R2UR UR28, R0 ;  /* 0x00000000001c72ca */ /* 0x001fe200000e0000 */
[----:B------:R-:W-:Y:S01]  /*7bf0*/  USHF.R.U32.HI UR18, URZ, UR19, UR18 ;  /* 0x000000133f127299 */ /* 0x000fe20008011612 */
[----:B------:R-:W-:Y:S01]  /*7c00*/  ISETP.NE.AND.EX P0, PT, RZ, UR5, PT, P0 ;  /* 0x00000005ff007c0c */ /* 0x000fe2000bf05300 */
[----:B------:R-:W-:Y:S01]  /*7c10*/  ULDC UR29, c[0x0][0x608] ;  /* 0x00018200001d7ab9 */ /* 0x000fe20000000800 */
[----:B------:R-:W-:-:S02]  /*7c20*/  ULOP3.LUT UR37, URZ, UR25, URZ, 0x33, !UPT ;  /* 0x000000193f257292 */ /* 0x000fc4000f8e333f */
[----:B------:R-:W-:Y:S02]  /*7c30*/  USHF.R.U64 UR25, UR16, UR29, UR18 ;  /* 0x0000001d10197299 */ /* 0x000fe40008001212 */
[----:B------:R-:W-:Y:S01]  /*7c40*/  USHF.R.U32.HI UR18, URZ, UR29, UR18 ;  /* 0x0000001d3f127299 */ /* 0x000fe20008011612 */
[----:B------:R-:W-:Y:S01]  /*7c50*/  UMOV UR34, 0x1 ;  /* 0x0000000100227882 */ /* 0x000fe20000000000 */
[----:B------:R-:W-:Y:S02]  /*7c60*/  UIADD3 UR26, -UR26, URZ, URZ ;  /* 0x0000003f1a1a7290 */ /* 0x000fe4000fffe13f */
[----:B------:R-:W-:Y:S02]  /*7c70*/  USHF.L.U32 UR24, UR34, UR36, URZ ;  /* 0x0000002422187299 */ /* 0x000fe4000800063f */
[----:B------:R-:W-:Y:S01]  /*7c80*/  USHF.R.U64 UR34, UR25, UR36, UR18 ;  /* 0x0000002419227299 */ /* 0x000fe20008001212 */
[----:B------:R-:W-:Y:S01]  /*7c90*/  ULDC UR27, c[0x0][0x144] ;  /* 0x00005100001b7ab9 */ /* 0x000fe20000000800 */
[----:B------:R-:W-:Y:S01]  /*7ca0*/  ULDC UR15, c[0x0][0x600] ;  /* 0x00018000000f7ab9 */ /* 0x000fe20000000800 */
[----:B------:R-:W-:-:S02]  /*7cb0*/  UIADD3 UR35, -UR28, URZ, URZ ;  /* 0x0000003f1c237290 */ /* 0x000fc4000fffe13f */
[----:B------:R-:W-:Y:S02]  /*7cc0*/  USHF.R.U32.HI UR29, URZ, UR36, UR18 ;  /* 0x000000243f1d7299 */ /* 0x000fe40008011612 */
[----:B------:R-:W-:Y:S02]  /*7cd0*/  UIADD3 UR17, UR15, -0x1, URZ ;  /* 0xffffffff0f117890 */ /* 0x000fe4000fffe03f */
        /* <DEDUP_REMOVED lines=16> */
.L_x_167:
[----:B------:R-:W-:Y:S01]  /*7de0*/  USHF.R.U64 UR4, UR28, UR38, UR29 ;  /* 0x000000261c047299 */ /* 0x000fe2000800121d */
[----:B------:R-:W-:Y:S01]  /*7df0*/  IMAD.MOV.U32 R10, RZ, RZ, 0x1 ;  /* 0x00000001ff0a7424 */ /* 0x000fe200078e00ff */
[----:B------:R-:W-:Y:S01]  /*7e00*/  ULOP3.LUT UR25, UR25, UR37, URZ, 0xc0, !UPT ;  /* 0x0000002519197292 */ /* 0x000fe2000f8ec03f */
[----:B------:R-:W-:Y:S01]  /*7e10*/  IMAD.U32 R0, RZ, RZ, UR6 ;  /* 0x00000006ff007e24 */ /* 0x000fe2000f8e00ff */
[----:B------:R-:W-:Y:S02]  /*7e20*/  UIADD3 UR5, -UR4, URZ, URZ ;  /* 0x0000003f04057290 */ /* 0x000fe4000fffe13f */
[----:B------:R-:W-:Y:S02]  /*7e30*/  @UP2 UIMAD UR36, UR40, UR35, UR33 ;  /* 0x00000023282422a4 */ /* 0x000fe4000f8e0221 */
        /* <DEDUP_REMOVED lines=10> */
.L_x_165:
[----:B------:R-:W-:Y:S01]  /*7ee0*/  UIADD3 UR9, UR31, UR9, URZ ;  /* 0x000000091f097290 */ /* 0x000fe2000fffe03f */
[----:B------:R-:W-:Y:S02]  /*7ef0*/  LOP3.LUT P0, RZ, R10, 0xff, RZ, 0xc0, !PT ;  /* 0x000000ff0aff7812 */ /* 0x000fe4000780c0ff */
[----:B------:R-:W-:Y:S01]  /*7f00*/  LOP3.LUT R144, R144, 0x1, RZ, 0x3c, !PT ;  /* 0x0000000190907812 */ /* 0x000fe200078e3cff */
[----:B------:R-:W-:Y:S02]  /*7f10*/  USHF.R.U32.HI UR4, URZ, 0x2, UR9 ;  /* 0x000000023f047899 */ /* 0x000fe40008011609 */
[----:B------:R-:W-:Y:S02]  /*7f20*/  UISETP.GT.U32.AND UP0, UPT, UR9, 0x3, UPT ;  /* 0x000000030900788c */ /* 0x000fe4000bf04070 */
[----:B------:R-:W-:Y:S02]  /*7f30*/  ULOP3.LUT UR4, UR4, 0x1, URZ, 0xc0, !UPT ;  /* 0x0000000104047892 */ /* 0x000fe4000f8ec03f */
[----:B------:R-:W-:-:S02]  /*7f40*/  UISETP.LT.U32.AND UP0, UPT, UR31, 0x4, UP0 ;  /* 0x000000041f00788c */ /* 0x000fc40008701070 */
[----:B------:R-:W-:Y:S02]  /*7f50*/  UISETP.NE.U32.AND UP1, UPT, UR4, 0x1, UPT ;  /* 0x000000010400788c */ /* 0x000fe4000bf25070 */
[----:B------:R-:W-:Y:S02]  /*7f60*/  USEL UR5, URZ, 0x1, !UP0 ;  /* 0x000000013f057887 */ /* 0x000fe4000c000000 */
[----:B------:R-:W-:Y:S02]  /*7f70*/  UISETP.GT.U32.AND UP1, UPT, UR31, 0x3, !UP1 ;  /* 0x000000031f00788c */ /* 0x000fe4000cf24070 */
[----:B------:R-:W-:Y:S02]  /*7f80*/  ULOP3.LUT UR9, UR9, 0x3, URZ, 0xc0, !UPT ;  /* 0x0000000309097892 */ /* 0x000fe4000f8ec03f */
[----:B------:R-:W-:-:S04]  /*7f90*/  USEL UR4, URZ, 0x1, !UP1 ;  /* 0x000000013f047887 */ /* 0x000fc8000c800000 */
[----:B------:R-:W-:Y:S01]  /*7fa0*/  ULOP3.LUT UR11, UR4, UR11, UR5, 0x96, !UPT ;  /* 0x0000000b040b7292 */ /* 0x000fe2000f8e9605 */
[----:B------:R-:W-:Y:S11]  /*7fb0*/  @P0 BRA `(.L_x_168) ;  /* 0xffffff9400480947 */ /* 0x000ff6000383ffff */
[----:B------:R-:W-:Y:S05]  /*7fc0*/  EXIT ;  /* 0x000000000000794d */ /* 0x000fea0003800000 */
.L_x_12:
[----:B------:R-:W-:-:S08]  /*7fd0*/  ISETP.NE.AND P0, PT, RZ, UR8, PT ;  /* 0x00000008ff007c0c */ /* 0x000fd0000bf05270 */
[----:B-1---5:R-:W0:-:S00]  /*7fe0*/  USETMAXREG.DEALLOC.CTAPOOL 0x28 ;  /* 0x00000028000079c8 */ /* 0x022e0000080e0500 */
[----:B------:R-:W-:Y:S05]  /*7ff0*/  @P0 EXIT ;  /* 0x000000000000094d */ /* 0x000fea0003800000 */
[----:B0-----:R-:W-:Y:S01]  /*8000*/  LOP3.LUT P0, RZ, R9, 0xff, RZ, 0xc0, !PT ;  /* 0x000000ff09ff7812 */ /* 0x001fe2000780c0ff */
[----:B------:R-:W-:Y:S02]  /*8010*/  IMAD.MOV.U32 R10, RZ, RZ, 0x1 ;  /* 0x00000001ff0a7424 */ /* 0x000fe400078e00ff */
[----:B------:R-:W-:-:S10]  /*8020*/  IMAD.MOV.U32 R11, RZ, RZ, RZ ;  /* 0x000000ffff0b7224 */ /* 0x000fd400078e00ff */
[----:B------:R-:W-:Y:S05]  /*8030*/  @!P0 BRA `(.L_x_169) ;  /* 0x0000000c00108947 */ /* 0x000fea0003800000 */
[----:B------:R-:W-:Y:S01]  /*8040*/  LOP3.LUT P0, RZ, R8, 0x1f, RZ, 0xc0, !PT ;  /* 0x0000001f08ff7812 */ /* 0x000fe2000780c0ff */
[----:B------:R-:W-:Y:S01]  /*8050*/  ULDC UR5, c[0x0][0x658] ;  /* 0x0001960000057ab9 */ /* 0x000fe20000000800 */
[----:B------:R-:W-:Y:S01]  /*8060*/  UMOV UR6, 0xffffffff ;  /* 0xffffffff00067882 */ /* 0x000fe20000000000 */
[----:B------:R-:W-:Y:S01]  /*8070*/  BSSY B0, `(.L_x_169) ;  /* 0x00000c0000007945 */ /* 0x000fe20003800000 */
[----:B------:R-:W-:Y:S01]  /*8080*/  USHF.L.U32 UR6, UR6, UR5, URZ ;  /* 0x0000000506067299 */ /* 0x000fe2000800063f */
[C---:B------:R-:W-:Y:S01]  /*8090*/  ISETP.NE.AND P3, PT, R12.reuse, RZ, PT ;  /* 0x000000ff0c00720c */ /* 0x040fe20003f65270 */
[----:B------:R-:W-:Y:S01]  /*80a0*/  IMAD.MOV.U32 R10, RZ, RZ, 0x1 ;  /* 0x00000001ff0a7424 */ /* 0x000fe200078e00ff */
[----:B------:R-:W-:Y:S01]  /*80b0*/  ISETP.NE.OR P0, PT, R12, RZ, !P0 ;  /* 0x000000ff0c00720c */ /* 0x000fe20004705670 */
[----:B------:R-:W-:Y:S01]  /*80c0*/  IMAD.MOV.U32 R12, RZ, RZ, 0x1 ;  /* 0x00000001ff0c7424 */ /* 0x000fe200078e00ff */
[----:B------:R-:W-:Y:S01]  /*80d0*/  ULDC UR4, c[0x0][0x600] ;  /* 0x0001800000047ab9 */ /* 0x000fe20000000800 */
[----:B------:R-:W-:Y:S01]  /*80e0*/  IMAD.MOV.U32 R11, RZ, RZ, RZ ;  /* 0x000000ffff0b7224 */ /* 0x000fe200078e00ff */
[----:B------:R-:W-:Y:S01]  /*80f0*/  UMOV UR8, 0x1 ;  /* 0x0000000100087882 */ /* 0x000fe20000000000 */
[----:B------:R-:W-:-:S02]  /*8100*/  UIADD3 UR27, UR14, 0x1, URZ ;  /* 0x000000010e1b7890 */ /* 0x000fc4000fffe03f */
[----:B------:R-:W-:Y:S02]  /*8110*/  ULOP3.LUT UR26, UR13, 0x2, URZ, 0xfc, !UPT ;  /* 0x000000020d1a7892 */ /* 0x000fe4000f8efc3f */
[----:B------:R-:W-:Y:S02]  /*8120*/  UIADD3 UR4, UR4, -0x1, URZ ;  /* 0xffffffff04047890 */ /* 0x000fe4000fffe03f */
[----:B------:R-:W-:Y:S02]  /*8130*/  USHF.L.U32 UR5, UR8, UR5, URZ ;  /* 0x0000000508057299 */ /* 0x000fe4000800063f */
[----:B------:R-:W-:Y:S01]  /*8140*/  ULOP3.LUT UR6, URZ, UR6, URZ, 0x33, !UPT ;  /* 0x000000063f067292 */ /* 0x000fe2000f8e333f */
[----:B------:R-:W-:-:S11]  /*8150*/  ULDC.64 UR24, c[0x0][0x198] ;  /* 0x0000660000187ab9 */ /* 0x000fd60000000a00 */
.L_x_181:
[----:B------:R-:W-:-:S03]  /*8160*/  UMOV UR8, 0xffffffff ;  /* 0xffffffff00087882 */ /* 0x000fc60000000000 */
[----:B------:R-:W-:Y:S05]  /*8170*/  BRA.DIV UR8, `(.L_x_170) ;  /* 0x0000000e08dc7947 */ /* 0x000fea000b800000 */
[----:B------:R-:W-:-:S13]  /*8180*/  ELECT P1, URZ, PT ;  /* 0x00000000003f782f */ /* 0x000fda0003820000 */
.L_x_194:
[----:B------:R-:W0:Y:S01]  /*8190*/  LDC R6, c[0x0][0x28c] ;  /* 0x0000a300ff067b82 */ /* 0x000e220000000800 */
[----:B------:R-:W-:Y:S01]  /*81a0*/  BSSY B1, `(.L_x_171) ;  /* 0x0000038000017945 */ /* 0x000fe20003800000 */
[----:B0-----:R-:W-:-:S13]  /*81b0*/  ISETP.LT.OR P1, PT, R6, 0x1, !P1 ;  /* 0x000000010600780c */ /* 0x001fda0004f21670 */
[----:B------:R-:W-:Y:S05]  /*81c0*/  @P1 BRA `(.L_x_172) ;  /* 0x0000000000d41947 */ /* 0x000fea0003800000 */
[----:B------:R-:W-:Y:S02]  /*81d0*/  IMAD.SHL.U32 R8, R4, 0x80, RZ ;  /* 0x0000008004087824 */ /* 0x000fe400078e00ff */
[----:B------:R-:W-:Y:S02]  /*81e0*/  IMAD.SHL.U32 R9, R5, 0x40, RZ ;  /* 0x0000004005097824 */ /* 0x000fe400078e00ff */
[----:B------:R-:W-:Y:S02]  /*81f0*/  IMAD.MOV.U32 R15, RZ, RZ, RZ ;  /* 0x000000ffff0f7224 */ /* 0x000fe400078e00ff */
[----:B------:R-:W-:Y:S02]  /*8200*/  IMAD.U32 R16, RZ, RZ, UR27 ;  /* 0x0000001bff107e24 */ /* 0x000fe4000f8e00ff */
[----:B------:R-:W-:Y:S02]  /*8210*/  IMAD.MOV.U32 R4, RZ, RZ, R10 ;  /* 0x000000ffff047224 */ /* 0x000fe400078e000a */
[----:B------:R-:W-:-:S07]  /*8220*/  IMAD.MOV.U32 R5, RZ, RZ, R11 ;  /* 0x000000ffff057224 */ /* 0x000fce00078e000b */
.L_x_176:
[----:B------:R-:W0:Y:S01]  /*8230*/  S2R R7, SR_CgaCtaId ;  /* 0x0000000000077919 */ /* 0x000e220000008800 */
[----:B------:R-:W-:-:S04]  /*8240*/  MOV R6, 0x400 ;  /* 0x0000040000067802 */ /* 0x000fc80000000f00 */
[----:B0-----:R-:W-:Y:S02]  /*8250*/  LEA R14, R7, R6, 0x18 ;  /* 0x00000006070e7211 */ /* 0x001fe400078ec0ff */
[----:B------:R-:W-:Y:S01]  /*8260*/  SHF.L.U32 R6, R4, 0x1f, RZ ;  /* 0x0000001f04067819 */ /* 0x000fe200000006ff */
[----:B------:R-:W0:Y:S02]  /*8270*/  @!P3 LDC R7, c[0x0][0x500] ;  /* 0x00014000ff07bb82 */ /* 0x000e240000000800 */
[----:B------:R-:W-:-:S04]  /*8280*/  IMAD R13, R5, 0x8, R14 ;  /* 0x00000008050d7824 */ /* 0x000fc800078e020e */
[----:B------:R-:W1:Y:S02]  /*8290*/  SYNCS.PHASECHK.TRANS64.TRYWAIT P1, [R13+URZ+0x20], R6 ;  /* 0x000020060d0075a7 */ /* 0x000e64000802017f */
[----:B-1----:R-:W-:Y:S05]  /*82a0*/  @!P1 BRA `(.L_x_173) ;  /* 0x0000000c00b09947 */ /* 0x002fea0003800000 */
.L_x_195:
[----:B------:R-:W-:Y:S01]  /*82b0*/  UPRMT UR8, UR26, 0x9910, URZ ;  /* 0x000099101a087896 */ /* 0x000fe2000800003f */
[----:B0-----:R0:W-:Y:S03]  /*82c0*/  @!P3 SYNCS.ARRIVE.TRANS64 RZ, [R13+URZ], R7 ;  /* 0x000000070dffb9a7 */ /* 0x0011e6000800003f */
[----:B------:R-:W-:-:S06]  /*82d0*/  UISETP.NE.AND UP0, UPT, UR8, 0x2, UPT ;  /* 0x000000020800788c */ /* 0x000fcc000bf05270 */
[----:B------:R-:W-:-:S13]  /*82e0*/  PLOP3.LUT P1, PT, PT, PT, UP0, 0x80, 0x0 ;  /* 0x000000000000781c */ /* 0x000fda0003f2f008 */
[----:B0-----:R-:W-:Y:S05]  /*82f0*/  @P1 BRA `(.L_x_174) ;  /* 0x0000000000041947 */ /* 0x001fea0003800000 */
[----:B------:R-:W-:Y:S01]  /*8300*/  BPT.TRAP 0x1 ;  /* 0x000000040000795c */ /* 0x000fe20000300000 */
.L_x_174:
[----:B------:R-:W-:Y:S05]  /*8310*/  @P0 BRA `(.L_x_175) ;  /* 0x0000000000040947 */ /* 0x000fea0003800000 */
[----:B------:R-:W-:Y:S01]  /*8320*/  BPT.TRAP 0x1 ;  /* 0x000000040000795c */ /* 0x000fe20000300000 */
.L_x_175:
[--C-:B-1----:R-:W-:Y:S01]  /*8330*/  IMAD R6, R5, 0x800, R14.reuse ;  /* 0x0000080005067824 */ /* 0x102fe200078e020e */
[----:B------:R-:W-:Y:S01]  /*8340*/  R2UR UR22, R9 ;  /* 0x00000000091672ca */ /* 0x000fe200000e0000 */
[----:B------:R-:W-:Y:S01]  /*8350*/  IMAD R14, R5, 0x1000, R14 ;  /* 0x00001000050e7824 */ /* 0x000fe200078e020e */
[----:B------:R-:W-:Y:S01]  /*8360*/  R2UR UR9, R13 ;  /* 0x000000000d0972ca */ /* 0x000fe200000e0000 */
[----:B------:R-:W-:Y:S01]  /*8370*/  VIADD R16, R16, 0xffffffff ;  /* 0xffffffff10107836 */ /* 0x000fe20000000000 */
[----:B------:R-:W-:Y:S01]  /*8380*/  R2UR UR8, R6 ;  /* 0x00000000060872ca */ /* 0x000fe200000e0000 */
[----:B------:R-:W-:Y:S01]  /*8390*/  UIADD3 UR16, UP0, UR24, 0xf0, URZ ;  /* 0x000000f018107890 */ /* 0x000fe2000ff1e03f */
[----:B------:R-:W-:Y:S01]  /*83a0*/  R2UR UR11, R14 ;  /* 0x000000000e0b72ca */ /* 0x000fe200000e0000 */
[----:B------:R-:W-:Y:S01]  /*83b0*/  UIADD3 UR28, UP1, UR24, 0x1f0, URZ ;  /* 0x000001f0181c7890 */ /* 0x000fe2000ff3e03f */
[----:B------:R-:W-:Y:S01]  /*83c0*/  R2UR UR10, R15 ;  /* 0x000000000f0a72ca */ /* 0x000fe200000e0000 */
[----:B------:R-:W-:Y:S01]  /*83d0*/  UIADD3.X UR17, URZ, UR25, URZ, UP0, !UPT ;  /* 0x000000193f117290 */ /* 0x000fe200087fe43f */
[----:B------:R-:W-:Y:S01]  /*83e0*/  R2UR UR12, R0 ;  /* 0x00000000000c72ca */ /* 0x000fe200000e0000 */
[----:B------:R-:W-:Y:S01]  /*83f0*/  VIADD R5, R5, 0x1 ;  /* 0x0000000105057836 */ /* 0x000fe20000000000 */
[----:B------:R-:W-:Y:S01]  /*8400*/  R2UR UR23, R8 ;  /* 0x00000000081772ca */ /* 0x000fe200000e0000 */
[----:B------:R-:W-:Y:S01]  /*8410*/  UIADD3.X UR29, URZ, UR25, URZ, UP1, !UPT ;  /* 0x000000193f1d7290 */ /* 0x000fe20008ffe43f */
[----:B------:R-:W-:Y:S01]  /*8420*/  ISETP.GT.AND P2, PT, R16, 0x1, PT ;  /* 0x000000011000780c */ /* 0x000fe20003f44270 */
[----:B------:R-:W-:Y:S01]  /*8430*/  UMOV UR18, 0x0 ;  /* 0x0000000000127882 */ /* 0x000fe20000000000 */
[----:B------:R-:W-:Y:S01]  /*8440*/  UMOV UR19, 0x10000000 ;  /* 0x1000000000137882 */ /* 0x000fe20000000000 */
[----:B------:R-:W-:Y:S01]  /*8450*/  UIADD3 UR8, UR8, 0x180, URZ ;  /* 0x0000018008087890 */ /* 0x000fe2000fffe03f */
[----:B------:R-:W-:Y:S01]  /*8460*/  ISETP.NE.AND P1, PT, R5, 0x4, PT ;  /* 0x000000040500780c */ /* 0x000fe20003f25270 */
[----:B------:R-:W-:Y:S01]  /*8470*/  UIADD3 UR15, UR11, 0x2180, URZ ;  /* 0x000021800b0f7890 */ /* 0x000fe2000fffe03f */
[----:B------:R-:W-:-:S02]  /*8480*/  VIADD R15, R15, 0x20 ;  /* 0x000000200f0f7836 */ /* 0x000fc40000000000 */
[----:B------:R-:W-:Y:S01]  /*8490*/  UMOV UR11, UR22 ;  /* 0x00000016000b7c82 */ /* 0x000fe20008000000 */
[----:B------:R-:W-:Y:S02]  /*84a0*/  SEL R7, RZ, 0x1, P1 ;  /* 0x00000001ff077807 */ /* 0x000fe40000800000 */
[----:B------:R-:W-:Y:S01]  /*84b0*/  SEL R5, R5, RZ, P1 ;  /* 0x000000ff05057207 */ /* 0x000fe20000800000 */
[----:B------:R0:W-:Y:S01]  /*84c0*/  UTMALDG.3D [UR8], [UR16], desc[UR18] ;  /* 0x00001208100075b4 */ /* 0x0001e20008011000 */
[----:B------:R-:W-:Y:S01]  /*84d0*/  LOP3.LUT R4, R4, R7, RZ, 0x3c, !PT ;  /* 0x0000000704047212 */ /* 0x000fe200078e3cff */
[----:B0-----:R-:W-:Y:S01]  /*84e0*/  UMOV UR8, UR15 ;  /* 0x0000000f00087c82 */ /* 0x001fe20008000000 */
[----:B------:R-:W-:Y:S02]  /*84f0*/  UMOV UR11, UR23 ;  /* 0x00000017000b7c82 */ /* 0x000fe40008000000 */
[----:B------:R0:W-:Y:S02]  /*8500*/  UTMALDG.3D [UR8], [UR28], desc[UR18] ;  /* 0x000012081c0075b4 */ /* 0x0001e40008011000 */
[----:B0-----:R-:W-:Y:S05]  /*8510*/  @P2 BRA `(.L_x_176) ;  /* 0xfffffffc00442947 */ /* 0x001fea000383ffff */
.L_x_172:
[----:B------:R-:W-:Y:S05]  /*8520*/  BSYNC B1 ;  /* 0x0000000000017941 */ /* 0x000fea0003800000 */
.L_x_171:
[----:B------:R-:W-:Y:S01]  /*8530*/  LOP3.LUT P4, RZ, R12, 0xff, RZ, 0xc0, !PT ;  /* 0x000000ff0cff7812 */ /* 0x000fe2000788c0ff */
[----:B------:R-:W-:Y:S01]  /*8540*/  VIADD R11, R11, UR14 ;  /* 0x0000000e0b0b7c36 */ /* 0x000fe20008000000 */
[----:B------:R-:W-:Y:S01]  /*8550*/  ULDC.64 UR8, c[0x0][0x650] ;  /* 0x0001940000087ab9 */ /* 0x000fe20000000a00 */
[----:B------:R-:W-:Y:S01]  /*8560*/  BSSY B1, `(.L_x_177) ;  /* 0x000006e000017945 */ /* 0x000fe20003800000 */
[----:B------:R-:W-:Y:S02]  /*8570*/  PRMT R6, RZ, 0x7610, R6 ;  /* 0x00007610ff067816 */ /* 0x000fe40000000006 */
[----:B------:R-:W-:Y:S02]  /*8580*/  SHF.R.U32.HI R0, RZ, 0x2, R11 ;  /* 0x00000002ff007819 */ /* 0x000fe4000001160b */
[----:B------:R-:W-:Y:S02]  /*8590*/  ISETP.GT.U32.AND P1, PT, R11, 0x3, PT ;  /* 0x000000030b00780c */ /* 0x000fe40003f24070 */
[----:B------:R-:W-:-:S02]  /*85a0*/  LOP3.LUT R0, R0, 0x1, RZ, 0xc0, !PT ;  /* 0x0000000100007812 */ /* 0x000fc400078ec0ff */
[----:B------:R-:W-:Y:S01]  /*85b0*/  LOP3.LUT R11, R11, 0x3, RZ, 0xc0, !PT ;  /* 0x000000030b0b7812 */ /* 0x000fe200078ec0ff */
[----:B------:R-:W0:Y:S01]  /*85c0*/  @P4 S2R R5, SR_CgaCtaId ;  /* 0x0000000000054919 */ /* 0x000e220000008800 */
[----:B------:R-:W-:Y:S02]  /*85d0*/  @P4 MOV R4, 0x400 ;  /* 0x0000040000044802 */ /* 0x000fe40000000f00 */
[----:B------:R-:W-:Y:S02]  /*85e0*/  ISETP.NE.U32.AND P2, PT, R0, 0x1, PT ;  /* 0x000000010000780c */ /* 0x000fe40003f45070 */
[----:B------:R-:W-:Y:S02]  /*85f0*/  PRMT R12, RZ, 0x7610, R12 ;  /* 0x00007610ff0c7816 */ /* 0x000fe4000000000c */
[----:B0-----:R-:W-:Y:S01]  /*8600*/  @P4 LEA R4, R5, R4, 0x18 ;  /* 0x0000000405044211 */ /* 0x001fe200078ec0ff */
[----:B------:R-:W-:-:S03]  /*8610*/  IMAD.U32 R5, RZ, RZ, UR14 ;  /* 0x0000000eff057e24 */ /* 0x000fc6000f8e00ff */
[----:B------:R0:W-:Y:S01]  /*8620*/  @P4 SYNCS.ARRIVE.TRANS64.A1T0 RZ, [R4+URZ+0x78], RZ ;  /* 0x000078ff04ff49a7 */ /* 0x0001e2000810003f */
[----:B------:R-:W-:Y:S02]  /*8630*/  IADD3 R2, P4, R2, UR20, RZ ;  /* 0x0000001402027c10 */ /* 0x000fe4000ff9e0ff */
[----:B------:R-:W-:Y:S02]  /*8640*/  ISETP.LT.U32.AND P1, PT, R5, 0x4, P1 ;  /* 0x000000040500780c */ /* 0x000fe40000f21070 */
[----:B------:R-:W-:Y:S02]  /*8650*/  IADD3.X R3, R3, UR7, RZ, P4, !PT ;  /* 0x0000000703037c10 */ /* 0x000fe4000a7fe4ff */
[----:B------:R-:W-:Y:S01]  /*8660*/  ISETP.GE.U32.AND P4, PT, R2, UR8, PT ;  /* 0x0000000802007c0c */ /* 0x000fe2000bf86070 */
[----:B0-----:R-:W-:Y:S01]  /*8670*/  IMAD.MOV.U32 R4, RZ, RZ, -0x1 ;  /* 0xffffffffff047424 */ /* 0x001fe200078e00ff */
[----:B------:R-:W-:Y:S02]  /*8680*/  ISETP.GT.U32.AND P2, PT, R5, 0x3, !P2 ;  /* 0x000000030500780c */ /* 0x000fe40005744070 */
[----:B------:R-:W-:-:S02]  /*8690*/  SEL R5, RZ, 0x1, !P1 ;  /* 0x00000001ff057807 */ /* 0x000fc40004800000 */
[----:B------:R-:W-:Y:S02]  /*86a0*/  ISETP.GE.U32.AND.EX P1, PT, R3, UR9, PT, P4 ;  /* 0x0000000903007c0c */ /* 0x000fe4000bf26140 */
[----:B------:R-:W-:-:S04]  /*86b0*/  SEL R0, RZ, 0x1, !P2 ;  /* 0x00000001ff007807 */ /* 0x000fc80005000000 */
[----:B------:R-:W-:Y:S01]  /*86c0*/  LOP3.LUT R10, R0, R10, R5, 0x96, !PT ;  /* 0x0000000a000a7212 */ /* 0x000fe200078e9605 */
[----:B------:R-:W-:Y:S02]  /*86d0*/  IMAD.MOV.U32 R5, RZ, RZ, -0x1 ;  /* 0xffffffffff057424 */ /* 0x000fe400078e00ff */
[----:B------:R-:W-:-:S04]  /*86e0*/  IMAD.MOV.U32 R0, RZ, RZ, -0x1 ;  /* 0xffffffffff007424 */ /* 0x000fc800078e00ff */
[----:B------:R-:W-:Y:S05]  /*86f0*/  @P1 BRA `(.L_x_178) ;  /* 0x0000000400501947 */ /* 0x000fea0003800000 */
[----:B------:R-:W0:Y:S01]  /*8700*/  S2UR UR8, SR_CTAID.X ;  /* 0x00000000000879c3 */ /* 0x000e220000002500 */
[----:B------:R-:W-:Y:S01]  /*8710*/  ULDC.64 UR10, c[0x0][0x628] ;  /* 0x00018a00000a7ab9 */ /* 0x000fe20000000a00 */
[----:B------:R-:W-:Y:S01]  /*8720*/  ULDC UR9, c[0x0][0x150] ;  /* 0x0000540000097ab9 */ /* 0x000fe20000000800 */
[----:B------:R-:W-:Y:S01]  /*8730*/  ISETP.NE.U32.AND P1, PT, RZ, UR10, PT ;  /* 0x0000000aff007c0c */ /* 0x000fe2000bf25070 */
[----:B------:R-:W-:Y:S01]  /*8740*/  ULDC UR12, c[0x0][0x630] ;  /* 0x00018c00000c7ab9 */ /* 0x000fe20000000800 */
[----:B------:R-:W-:Y:S01]  /*8750*/  ULDC UR16, c[0x0][0x154] ;  /* 0x0000550000107ab9 */ /* 0x000fe20000000800 */
[----:B------:R-:W-:Y:S01]  /*8760*/  IMAD.MOV.U32 R4, RZ, RZ, R2 ;  /* 0x000000ffff047224 */ /* 0x000fe200078e0002 */
[----:B------:R-:W-:Y:S01]  /*8770*/  ISETP.NE.AND.EX P1, PT, RZ, UR11, PT, P1 ;  /* 0x0000000bff007c0c */ /* 0x000fe2000bf25310 */
[----:B------:R-:W1:Y:S01]  /*8780*/  S2UR UR15, SR_CTAID.Y ;  /* 0x00000000000f79c3 */ /* 0x000e620000002600 */
[----:B------:R-:W-:Y:S01]  /*8790*/  IMAD.MOV.U32 R5, RZ, RZ, R3 ;  /* 0x000000ffff057224 */ /* 0x000fe200078e0003 */
[----:B0-----:R-:W-:-:S05]  /*87a0*/  I2FP.F32.U32 R0, UR8 ;  /* 0x0000000800007c45 */ /* 0x001fca0008201000 */
[----:B------:R-:W-:-:S05]  /*87b0*/  FMUL R14, R0, UR9 ;  /* 0x00000009000e7c20 */ /* 0x000fca0008400000 */
[----:B------:R-:W-:Y:S05]  /*87c0*/  @!P1 BRA `(.L_x_179) ;  /* 0x0000000000289947 */ /* 0x000fea0003800000 */
[----:B------:R-:W-:Y:S02]  /*87d0*/  ULDC UR9, c[0x0][0x634] ;  /* 0x00018d0000097ab9 */ /* 0x000fe40000000800 */
[----:B------:R-:W-:-:S05]  /*87e0*/  IADD3 R9, P1, R2, UR9, RZ ;  /* 0x0000000902097c10 */ /* 0x000fca000ff3e0ff */
[----:B------:R-:W-:-:S04]  /*87f0*/  IMAD.X R13, RZ, RZ, R3, P1 ;  /* 0x000000ffff0d7224 */ /* 0x000fc800008e0603 */
[----:B------:R-:W-:-:S04]  /*8800*/  IMAD.WIDE.U32 R6, R13, UR10, RZ ;  /* 0x0000000a0d067c25 */ /* 0x000fc8000f8e00ff */
[----:B------:R-:W-:-:S04]  /*8810*/  IMAD.WIDE.U32 R6, P1, R9, UR11, R6 ;  /* 0x0000000b09067c25 */ /* 0x000fc8000f820006 */
[----:B------:R-:W-:-:S04]  /*8820*/  IMAD.WIDE.U32 R8, R9, UR10, RZ ;  /* 0x0000000a09087c25 */ /* 0x000fc8000f8e00ff */
[----:B------:R-:W-:Y:S01]  /*8830*/  IMAD.X R5, RZ, RZ, RZ, P1 ;  /* 0x000000ffff057224 */ /* 0x000fe200008e06ff */
[----:B------:R-:W-:Y:S01]  /*8840*/  IADD3 RZ, P1, R9, R6, RZ ;  /* 0x0000000609ff7210 */ /* 0x000fe20007f3e0ff */
[----:B------:R-:W-:-:S04]  /*8850*/  IMAD.MOV.U32 R4, RZ, RZ, R7 ;  /* 0x000000ffff047224 */ /* 0x000fc800078e0007 */
[----:B------:R-:W-:-:S08]  /*8860*/  IMAD.WIDE.U32.X R4, R13, UR11, R4, P1 ;  /* 0x0000000b0d047c25 */ /* 0x000fd000088e0404 */
.L_x_179:
[--C-:B------:R-:W-:Y:S01]  /*8870*/  SHF.R.U64 R0, R4, UR12, R5.reuse ;  /* 0x0000000c04007c19 */ /* 0x100fe20008001205 */
[----:B------:R-:W0:Y:S01]  /*8880*/  F2I.U32.TRUNC.NTZ R14, R14 ;  /* 0x0000000e000e7305 */ /* 0x000e22000020f000 */
[----:B------:R-:W-:Y:S01]  /*8890*/  SHF.R.U32.HI R4, RZ, UR12, R5 ;  /* 0x0000000cff047c19 */ /* 0x000fe20008011605 */
[----:B------:R-:W-:Y:S01]  /*88a0*/  ULDC.64 UR10, c[0x0][0x620] ;  /* 0x00018800000a7ab9 */ /* 0x000fe20000000a00 */
[----:B------:R-:W-:Y:S01]  /*88b0*/  IADD3 R7, P1, RZ, -R0, RZ ;  /* 0x80000000ff077210 */ /* 0x000fe20007f3e0ff */
[----:B------:R-:W2:Y:S01]  /*88c0*/  LDC R16, c[0x0][0x610] ;  /* 0x00018400ff107b82 */ /* 0x000ea20000000800 */
[----:B-1----:R-:W-:Y:S01]  /*88d0*/  I2FP.F32.U32 R6, UR15 ;  /* 0x0000000f00067c45 */ /* 0x002fe20008201000 */
[----:B------:R-:W-:Y:S01]  /*88e0*/  ULDC UR12, c[0x0][0x658] ;  /* 0x00019600000c7ab9 */ /* 0x000fe20000000800 */
[----:B------:R-:W-:Y:S01]  /*88f0*/  ULDC UR18, c[0x0][0x648] ;  /* 0x0001920000127ab9 */ /* 0x000fe20000000800 */
[----:B------:R-:W-:Y:S02]  /*8900*/  IMAD.X R4, RZ, RZ, ~R4, P1 ;  /* 0x000000ffff047224 */ /* 0x000fe400008e0e04 */
[----:B------:R-:W-:Y:S01]  /*8910*/  FMUL R8, R6, UR16 ;  /* 0x0000001006087c20 */ /* 0x000fe20008400000 */
[----:B------:R-:W-:Y:S01]  /*8920*/  ULDC.64 UR16, c[0x0][0x640] ;  /* 0x0001900000107ab9 */ /* 0x000fe20000000a00 */
[----:B------:R-:W-:Y:S01]  /*8930*/  IMAD R6, R4, UR10, RZ ;  /* 0x0000000a04067c24 */ /* 0x000fe2000f8e02ff */
[----:B------:R-:W-:Y:S01]  /*8940*/  ISETP.NE.U32.AND P1, PT, RZ, UR16, PT ;  /* 0x00000010ff007c0c */ /* 0x000fe2000bf25070 */
[C---:B------:R-:W-:Y:S01]  /*8950*/  IMAD.WIDE.U32 R4, R7.reuse, UR10, R2 ;  /* 0x0000000a07047c25 */ /* 0x040fe2000f8e0002 */
[----:B0-----:R-:W-:Y:S01]  /*8960*/  R2UR UR9, R14 ;  /* 0x000000000e0972ca */ /* 0x001fe200000e0000 */
[----:B------:R-:W0:Y:S01]  /*8970*/  F2I.U32.TRUNC.NTZ R8, R8 ;  /* 0x0000000800087305 */ /* 0x000e22000020f000 */
[----:B------:R-:W-:Y:S01]  /*8980*/  ULDC UR10, c[0x0][0x618] ;  /* 0x00018600000a7ab9 */ /* 0x000fe20000000800 */
[----:B------:R-:W-:Y:S01]  /*8990*/  IMAD R7, R7, UR11, R6 ;  /* 0x0000000b07077c24 */ /* 0x000fe2000f8e0206 */
[----:B------:R-:W-:-:S03]  /*89a0*/  ISETP.NE.AND.EX P1, PT, RZ, UR17, PT, P1 ;  /* 0x00000011ff007c0c */ /* 0x000fc6000bf25310 */
[----:B------:R-:W-:-:S05]  /*89b0*/  IMAD.IADD R5, R5, 0x1, R7 ;  /* 0x0000000105057824 */ /* 0x000fca00078e0207 */
[--C-:B------:R-:W-:Y:S02]  /*89c0*/  SHF.R.U64 R14, R4, UR10, R5.reuse ;  /* 0x0000000a040e7c19 */ /* 0x100fe40008001205 */
[----:B------:R-:W-:Y:S01]  /*89d0*/  SHF.R.U32.HI R5, RZ, UR10, R5 ;  /* 0x0000000aff057c19 */ /* 0x000fe20008011605 */
[----:B------:R-:W-:Y:S01]  /*89e0*/  ULDC UR10, c[0x0][0x608] ;  /* 0x00018200000a7ab9 */ /* 0x000fe20000000800 */
[----:B0-----:R-:W-:Y:S02]  /*89f0*/  R2UR UR11, R8 ;  /* 0x00000000080b72ca */ /* 0x001fe400000e0000 */
[--C-:B------:R-:W-:Y:S02]  /*8a00*/  SHF.R.U64 R15, R14, UR10, R5.reuse ;  /* 0x0000000a0e0f7c19 */ /* 0x100fe40008001205 */
[----:B------:R-:W-:Y:S01]  /*8a10*/  SHF.R.U32.HI R4, RZ, UR10, R5 ;  /* 0x0000000aff047c19 */ /* 0x000fe20008011605 */
[----:B------:R-:W-:-:S03]  /*8a20*/  UIADD3 UR10, -UR9, URZ, URZ ;  /* 0x0000003f090a7290 */ /* 0x000fc6000fffe13f */
[--C-:B------:R-:W-:Y:S01]  /*8a30*/  SHF.R.U64 R17, R15, UR12, R4.reuse ;  /* 0x0000000c0f117c19 */ /* 0x100fe20008001204 */
[----:B------:R-:W-:Y:S01]  /*8a40*/  ULDC UR9, c[0x0][0x144] ;  /* 0x0000510000097ab9 */ /* 0x000fe20000000800 */
[----:B------:R-:W-:-:S03]  /*8a50*/  SHF.R.U32.HI R5, RZ, UR12, R4 ;  /* 0x0000000cff057c19 */ /* 0x000fc60008011604 */
[----:B------:R-:W-:Y:S01]  /*8a60*/  IMAD.MOV.U32 R4, RZ, RZ, R17 ;  /* 0x000000ffff047224 */ /* 0x000fe200078e0011 */
[----:B------:R-:W-:Y:S06]  /*8a70*/  @!P1 BRA `(.L_x_180) ;  /* 0x0000000000289947 */ /* 0x000fec0003800000 */
        /* <DEDUP_REMOVED lines=10> */
.L_x_180:
[----:B------:R-:W-:Y:S01]  /*8b20*/  UIADD3 UR11, -UR11, URZ, URZ ;  /* 0x0000003f0b0b7290 */ /* 0x000fe2000fffe13f */
[----:B------:R-:W-:Y:S01]  /*8b30*/  SHF.R.U64 R5, R4, UR18, R5 ;  /* 0x0000001204057c19 */ /* 0x000fe20008001205 */
[----:B------:R-:W-:Y:S01]  /*8b40*/  UIMAD UR8, UR9, UR10, UR8 ;  /* 0x0000000a090872a4 */ /* 0x000fe2000f8e0208 */
[----:B------:R-:W-:Y:S02]  /*8b50*/  LOP3.LUT R4, R15, UR6, RZ, 0xc0, !PT ;  /* 0x000000060f047c12 */ /* 0x000fe4000f8ec0ff */
[----:B------:R-:W-:Y:S01]  /*8b60*/  ULDC UR9, c[0x0][0x148] ;  /* 0x0000520000097ab9 */ /* 0x000fe20000000800 */
[----:B------:R-:W-:Y:S01]  /*8b70*/  IMAD.MOV R6, RZ, RZ, -R5 ;  /* 0x000000ffff067224 */ /* 0x000fe200078e0a05 */
[----:B------:R-:W-:Y:S01]  /*8b80*/  @UP2 UIMAD UR8, UR9, UR11, UR15 ;  /* 0x0000000b090822a4 */ /* 0x000fe2000f8e020f */
[----:B------:R-:W-:Y:S01]  /*8b90*/  IMAD R5, R5, UR5, R4 ;  /* 0x0000000505057c24 */ /* 0x000fe2000f8e0204 */
[----:B------:R-:W-:Y:S01]  /*8ba0*/  LOP3.LUT R7, R14, UR4, RZ, 0xc0, !PT ;  /* 0x000000040e077c12 */ /* 0x000fe2000f8ec0ff */
[----:B------:R-:W-:Y:S01]  /*8bb0*/  ULDC UR9, c[0x0][0x638] ;  /* 0x00018e0000097ab9 */ /* 0x000fe20000000800 */
[----:B------:R-:W-:Y:S01]  /*8bc0*/  PLOP3.LUT P1, PT, PT, PT, UP2, 0x80, 0x0 ;  /* 0x000000000000781c */ /* 0x000fe20003f2f028 */
[----:B------:R-:W-:-:S02]  /*8bd0*/  IMAD R4, R6, UR9, R17 ;  /* 0x0000000906047c24 */ /* 0x000fc4000f8e0211 */
[----:B--2---:R-:W-:Y:S01]  /*8be0*/  IMAD R5, R5, R16, UR8 ;  /* 0x0000000805057e24 */ /* 0x004fe2000f8e0210 */
[----:B------:R-:W-:Y:S01]  /*8bf0*/  ULDC UR8, c[0x0][0x600] ;  /* 0x0001800000087ab9 */ /* 0x000fe20000000800 */
[----:B------:R-:W-:Y:S02]  /*8c00*/  IMAD.MOV.U32 R6, RZ, RZ, 0x1 ;  /* 0x00000001ff067424 */ /* 0x000fe400078e00ff */
[----:B------:R-:W-:-:S05]  /*8c10*/  IMAD R8, R4, UR8, R7 ;  /* 0x0000000804087c24 */ /* 0x000fca000f8e0207 */
[----:B------:R-:W-:Y:S02]  /*8c20*/  SEL R4, R8, R5, !P1 ;  /* 0x0000000508047207 */ /* 0x000fe40004800000 */
[----:B------:R-:W-:-:S07]  /*8c30*/  SEL R5, R5, R8, !P1 ;  /* 0x0000000805057207 */ /* 0x000fce0004800000 */
.L_x_178:
[----:B------:R-:W-:Y:S05]  /*8c40*/  BSYNC B1 ;  /* 0x0000000000017941 */ /* 0x000fea0003800000 */
.L_x_177:
[----:B------:R-:W-:-:S13]  /*8c50*/  LOP3.LUT P1, RZ, R6, 0xff, RZ, 0xc0, !PT ;  /* 0x000000ff06ff7812 */ /* 0x000fda000782c0ff */
[----:B------:R-:W-:Y:S05]  /*8c60*/  @P1 BRA `(.L_x_181) ;  /* 0xfffffff4003c1947 */ /* 0x000fea000383ffff */
[----:B------:R-:W-:Y:S05]  /*8c70*/  BSYNC B0 ;  /* 0x0000000000007941 */ /* 0x000fea0003800000 */
.L_x_169:
[----:B------:R-:W-:-:S03]  /*8c80*/  UMOV UR8, 0xffffffff ;  /* 0xffffffff00087882 */ /* 0x000fc60000000000 */
[----:B------:R-:W-:Y:S05]  /*8c90*/  BRA.DIV UR8, `(.L_x_182) ;  /* 0x0000000608487947 */ /* 0x000fea000b800000 */
[----:B------:R-:W-:-:S13]  /*8ca0*/  ELECT P0, URZ, PT ;  /* 0x00000000003f782f */ /* 0x000fda0003800000 */
.L_x_198:
[----:B------:R-:W-:Y:S04]  /*8cb0*/  BSSY B0, `(.L_x_183) ;  /* 0x000002c000007945 */ /* 0x000fe80003800000 */
[----:B------:R-:W-:Y:S05]  /*8cc0*/  @!P0 BRA `(.L_x_184) ;  /* 0x0000000000a88947 */ /* 0x000fea0003800000 */
[----:B------:R-:W-:-:S04]  /*8cd0*/  ULOP3.LUT UR8, UR13, 0x2, URZ, 0xfc, !UPT ;  /* 0x000000020d087892 */ /* 0x000fc8000f8efc3f */
[----:B------:R-:W-:-:S06]  /*8ce0*/  UISETP.NE.AND UP0, UPT, UR8, 0x3, UPT ;  /* 0x000000030800788c */ /* 0x000fcc000bf05270 */
[----:B------:R-:W-:-:S13]  /*8cf0*/  PLOP3.LUT P0, PT, PT, PT, UP0, 0x80, 0x0 ;  /* 0x000000000000781c */ /* 0x000fda0003f0f008 */
[----:B------:R-:W-:Y:S05]  /*8d00*/  @!P0 BRA `(.L_x_185) ;  /* 0x0000000000048947 */ /* 0x000fea0003800000 */
[----:B------:R-:W-:Y:S01]  /*8d10*/  BPT.TRAP 0x1 ;  /* 0x000000040000795c */ /* 0x000fe20000300000 */
.L_x_185:
[----:B------:R-:W0:Y:S01]  /*8d20*/  S2R R3, SR_CgaCtaId ;  /* 0x0000000000037919 */ /* 0x000e220000008800 */
[----:B------:R-:W-:Y:S02]  /*8d30*/  MOV R0, 0x400 ;  /* 0x0000040000007802 */ /* 0x000fe40000000f00 */
[----:B------:R-:W-:Y:S02]  /*8d40*/  SHF.L.U32 R2, R10, 0x1f, RZ ;  /* 0x0000001f0a027819 */ /* 0x000fe400000006ff */
[----:B0-----:R-:W-:-:S05]  /*8d50*/  LEA R0, R3, R0, 0x18 ;  /* 0x0000000003007211 */ /* 0x001fca00078ec0ff */
[----:B------:R-:W-:-:S04]  /*8d60*/  VIADD R0, R0, 0x20 ;  /* 0x0000002000007836 */ /* 0x000fc80000000000 */
[C---:B------:R-:W-:Y:S02]  /*8d70*/  IMAD R5, R11.reuse, 0x8, R0 ;  /* 0x000000080b057824 */ /* 0x040fe400078e0200 */
[----:B------:R-:W-:Y:S02]  /*8d80*/  VIADD R11, R11, 0x1 ;  /* 0x000000010b0b7836 */ /* 0x000fe40000000000 */
[----:B------:R-:W0:Y:S03]  /*8d90*/  SYNCS.PHASECHK.TRANS64.TRYWAIT P0, [R5+URZ], R2 ;  /* 0x00000002050075a7 */ /* 0x000e26000800017f */
[----:B------:R-:W-:-:S04]  /*8da0*/  ISETP.NE.AND P1, PT, R11, 0x4, PT ;  /* 0x000000040b00780c */ /* 0x000fc80003f25270 */
[----:B------:R-:W-:Y:S02]  /*8db0*/  SEL R3, RZ, 0x1, P1 ;  /* 0x00000001ff037807 */ /* 0x000fe40000800000 */
[----:B------:R-:W-:Y:S02]  /*8dc0*/  SEL R11, R11, RZ, P1 ;  /* 0x000000ff0b0b7207 */ /* 0x000fe40000800000 */
[----:B------:R-:W-:-:S03]  /*8dd0*/  LOP3.LUT R10, R10, R3, RZ, 0x3c, !PT ;  /* 0x000000030a0a7212 */ /* 0x000fc600078e3cff */
[----:B------:R-:W-:Y:S01]  /*8de0*/  IMAD R7, R11, 0x8, R0 ;  /* 0x000000080b077824 */ /* 0x000fe200078e0200 */
[----:B------:R-:W-:Y:S01]  /*8df0*/  SHF.L.U32 R4, R10, 0x1f, RZ ;  /* 0x0000001f0a047819 */ /* 0x000fe200000006ff */
[----:B0-----:R-:W-:Y:S06]  /*8e00*/  @!P0 BRA `(.L_x_186) ;  /* 0x0000000400108947 */ /* 0x001fec0003800000 */
.L_x_199:
[----:B------:R-:W1:Y:S01]  /*8e10*/  SYNCS.PHASECHK.TRANS64.TRYWAIT P0, [R7+URZ], R4 ;  /* 0x00000004070075a7 */ /* 0x000e62000800017f */
[----:B0-----:R-:W-:-:S05]  /*8e20*/  VIADD R2, R11, 0x1 ;  /* 0x000000010b027836 */ /* 0x001fca0000000000 */
[----:B------:R-:W-:-:S04]  /*8e30*/  ISETP.NE.AND P1, PT, R2, 0x4, PT ;  /* 0x000000040200780c */ /* 0x000fc80003f25270 */
[----:B------:R-:W-:Y:S02]  /*8e40*/  SEL R3, RZ, 0x1, P1 ;  /* 0x00000001ff037807 */ /* 0x000fe40000800000 */
[----:B------:R-:W-:Y:S02]  /*8e50*/  SEL R9, R2, RZ, P1 ;  /* 0x000000ff02097207 */ /* 0x000fe40000800000 */
[----:B------:R-:W-:-:S03]  /*8e60*/  LOP3.LUT R11, R10, R3, RZ, 0x3c, !PT ;  /* 0x000000030a0b7212 */ /* 0x000fc600078e3cff */
[----:B------:R-:W-:Y:S01]  /*8e70*/  IMAD R6, R9, 0x8, R0 ;  /* 0x0000000809067824 */ /* 0x000fe200078e0200 */
[----:B------:R-:W-:Y:S01]  /*8e80*/  SHF.L.U32 R5, R11, 0x1f, RZ ;  /* 0x0000001f0b057819 */ /* 0x000fe200000006ff */
[----:B-1----:R-:W-:Y:S06]  /*8e90*/  @!P0 BRA `(.L_x_187) ;  /* 0x0000000400008947 */ /* 0x002fec0003800000 */
.L_x_200:
[----:B------:R-:W1:Y:S01]  /*8ea0*/  SYNCS.PHASECHK.TRANS64.TRYWAIT P0, [R6+URZ], R5 ;  /* 0x00000005060075a7 */ /* 0x000e62000800017f */
[----:B------:R-:W-:-:S05]  /*8eb0*/  VIADD R2, R9, 0x1 ;  /* 0x0000000109027836 */ /* 0x000fca0000000000 */
[----:B------:R-:W-:-:S04]  /*8ec0*/  ISETP.NE.AND P1, PT, R2, 0x4, PT ;  /* 0x000000040200780c */ /* 0x000fc80003f25270 */
[----:B0-----:R-:W-:Y:S02]  /*8ed0*/  SEL R4, RZ, 0x1, P1 ;  /* 0x00000001ff047807 */ /* 0x001fe40000800000 */
[----:B------:R-:W-:Y:S02]  /*8ee0*/  SEL R3, R2, RZ, P1 ;  /* 0x000000ff02037207 */ /* 0x000fe40000800000 */
[----:B------:R-:W-:Y:S01]  /*8ef0*/  LOP3.LUT R4, R11, R4, RZ, 0x3c, !PT ;  /* 0x000000040b047212 */ /* 0x000fe200078e3cff */
[----:B-1----:R-:W-:Y:S06]  /*8f00*/  @!P0 BRA `(.L_x_188) ;  /* 0x0000000000f88947 */ /* 0x002fec0003800000 */
.L_x_201:
[----:B------:R-:W-:Y:S01]  /*8f10*/  IMAD R3, R3, 0x8, R0 ;  /* 0x0000000803037824 */ /* 0x000fe200078e0200 */
[----:B------:R-:W-:-:S07]  /*8f20*/  SHF.L.U32 R0, R4, 0x1f, RZ ;  /* 0x0000001f04007819 */ /* 0x000fce00000006ff */
.L_x_189:
[----:B-1----:R1:W2:Y:S02]  /*8f30*/  SYNCS.PHASECHK.TRANS64.TRYWAIT P0, [R3+URZ], R0 ;  /* 0x00000000030075a7 */ /* 0x0022a4000800017f */
[----:B--2---:R-:W-:Y:S05]  /*8f40*/  @!P0 NANOSLEEP.SYNCS 0x989680 ;  /* 0x009896800000895d */ /* 0x004fea0003900000 */
[----:B------:R-:W2:Y:S02]  /*8f50*/  @!P0 SYNCS.PHASECHK.TRANS64 P0, [R3+URZ], R0 ;  /* 0x00000000030085a7 */ /* 0x000ea4000800007f */
[----:B--2---:R-:W-:Y:S05]  /*8f60*/  @!P0 BRA `(.L_x_189) ;  /* 0xfffffffc00f08947 */ /* 0x004fea000383ffff */
.L_x_184:
[----:B------:R-:W-:Y:S05]  /*8f70*/  BSYNC B0 ;  /* 0x0000000000007941 */ /* 0x000fea0003800000 */
.L_x_183:
[----:B------:R-:W-:Y:S05]  /*8f80*/  EXIT ;  /* 0x000000000000794d */ /* 0x000fea0003800000 */
.L_x_14:
[----:B0-----:R0:W2:Y:S02]  /*8f90*/  SYNCS.PHASECHK.TRANS64.TRYWAIT P0, [R13+URZ+-0x8], R10 ;  /* 0xfffff80a0d0075a7 */ /* 0x0010a4000800017f */
[----:B--2---:R-:W-:Y:S05]  /*8fa0*/  @!P0 NANOSLEEP.SYNCS 0x989680 ;  /* 0x009896800000895d */ /* 0x004fea0003900000 */
[----:B------:R-:W2:Y:S02]  /*8fb0*/  @!P0 SYNCS.PHASECHK.TRANS64 P0, [R13+URZ+-0x8], R10 ;  /* 0xfffff80a0d0085a7 */ /* 0x000ea4000800007f */
[----:B--2---:R-:W-:Y:S05]  /*8fc0*/  @!P0 BRA `(.L_x_14) ;  /* 0xfffffffc00f08947 */ /* 0x004fea000383ffff */
[----:B------:R-:W-:Y:S05]  /*8fd0*/  BRA `(.L_x_190) ;  /* 0xffffff84005c7947 */ /* 0x000fea000383ffff */
.L_x_19:
[----:B--2---:R-:W-:-:S04]  /*8fe0*/  IMAD.U32 R11, RZ, RZ, UR4 ;  /* 0x00000004ff0b7e24 */ /* 0x004fc8000f8e00ff */
[----:B------:R2:W3:Y:S03]  /*8ff0*/  SYNCS.PHASECHK.TRANS64.TRYWAIT P0, [R11+URZ], R10 ;  /* 0x0000000a0b0075a7 */ /* 0x0004e6000800017f */
[----:B---3--:R-:W-:Y:S05]  /*9000*/  @!P0 NANOSLEEP.SYNCS 0x989680 ;  /* 0x009896800000895d */ /* 0x008fea0003900000 */
[----:B------:R-:W3:Y:S02]  /*9010*/  @!P0 SYNCS.PHASECHK.TRANS64 P0, [R11+URZ], R10 ;  /* 0x0000000a0b0085a7 */ /* 0x000ee4000800007f */
[----:B---3--:R-:W-:Y:S05]  /*9020*/  @!P0 BRA `(.L_x_19) ;  /* 0xfffffffc00ec8947 */ /* 0x008fea000383ffff */
[----:B------:R-:W-:Y:S05]  /*9030*/  BRA `(.L_x_18) ;  /* 0xffffff8800887947 */ /* 0x000fea000383ffff */
.L_x_25:
[----:B--2---:R-:W-:-:S04]  /*9040*/  IMAD.U32 R146, RZ, RZ, UR16 ;  /* 0x00000010ff927e24 */ /* 0x004fc8000f8e00ff */
[----:B------:R2:W3:Y:S03]  /*9050*/  SYNCS.PHASECHK.TRANS64.TRYWAIT P0, [R146+URZ], R11 ;  /* 0x0000000b920075a7 */ /* 0x0004e6000800017f */
[----:B---3--:R-:W-:Y:S05]  /*9060*/  @!P0 NANOSLEEP.SYNCS 0x989680 ;  /* 0x009896800000895d */ /* 0x008fea0003900000 */
[----:B------:R-:W3:Y:S02]  /*9070*/  @!P0 SYNCS.PHASECHK.TRANS64 P0, [R146+URZ], R11 ;  /* 0x0000000b920085a7 */ /* 0x000ee4000800007f */
[----:B---3--:R-:W-:Y:S05]  /*9080*/  @!P0 BRA `(.L_x_25) ;  /* 0xfffffffc00ec8947 */ /* 0x008fea000383ffff */
[----:B------:R-:W-:Y:S05]  /*9090*/  BRA `(.L_x_24) ;  /* 0xffffff9000ac7947 */ /* 0x000fea000383ffff */
.L_x_33:
[----:B---3--:R3:W4:Y:S02]  /*90a0*/  SYNCS.PHASECHK.TRANS64.TRYWAIT P0, [R13+URZ+0x8], R10 ;  /* 0x0000080a0d0075a7 */ /* 0x008724000800017f */
[----:B----4-:R-:W-:Y:S05]  /*90b0*/  @!P0 NANOSLEEP.SYNCS 0x989680 ;  /* 0x009896800000895d */ /* 0x010fea0003900000 */
[----:B------:R-:W4:Y:S02]  /*90c0*/  @!P0 SYNCS.PHASECHK.TRANS64 P0, [R13+URZ+0x8], R10 ;  /* 0x0000080a0d0085a7 */ /* 0x000f24000800007f */
[----:B----4-:R-:W-:Y:S05]  /*90d0*/  @!P0 BRA `(.L_x_33) ;  /* 0xfffffffc00f08947 */ /* 0x010fea000383ffff */
[----:B------:R-:W-:Y:S05]  /*90e0*/  BRA `(.L_x_191) ;  /* 0xffffff9c00c87947 */ /* 0x000fea000383ffff */
.L_x_170:
[----:B------:R-:W-:Y:S01]  /*90f0*/  BSSY B1, `(.L_x_192) ;  /* 0x0000006000017945 */ /* 0x000fe20003800000 */
[----:B------:R-:W-:-:S07]  /*9100*/  IMAD.MOV.U32 R6, RZ, RZ, -0x1 ;  /* 0xffffffffff067424 */ /* 0x000fce00078e00ff */
[----:B------:R-:W-:Y:S05]  /*9110*/  WARPSYNC.COLLECTIVE R6, `(.L_x_193) ;  /* 0x00000000060c7348 */ /* 0x000fea0003c00000 */
[----:B------:R-:W-:Y:S02]  /*9120*/  ELECT P1, UR62, PT ;  /* 0x00000000003e782f */ /* 0x000fe40003820000 */
[----:B------:R-:W-:Y:S01]  /*9130*/  MOV R6, UR62 ;  /* 0x0000003e00067c02 */ /* 0x000fe20008000f00 */
[----:B------:R-:W-:Y:S10]  /*9140*/  ENDCOLLECTIVE ;  /* 0x000000000000791b */ /* 0x000ff40003800000 */
.L_x_193:
[----:B------:R-:W-:Y:S05]  /*9150*/  BSYNC B1 ;  /* 0x0000000000017941 */ /* 0x000fea0003800000 */
.L_x_192:
[----:B------:R-:W-:Y:S05]  /*9160*/  BRA `(.L_x_194) ;  /* 0xfffffff000087947 */ /* 0x000fea000383ffff */
.L_x_173:
[----:B-1----:R1:W2:Y:S02]  /*9170*/  SYNCS.PHASECHK.TRANS64.TRYWAIT P1, [R13+URZ+0x20], R6 ;  /* 0x000020060d0075a7 */ /* 0x0022a4000802017f */
[----:B--2---:R-:W-:Y:S05]  /*9180*/  @!P1 NANOSLEEP.SYNCS 0x989680 ;  /* 0x009896800000995d */ /* 0x004fea0003900000 */
[----:B------:R-:W2:Y:S02]  /*9190*/  @!P1 SYNCS.PHASECHK.TRANS64 P1, [R13+URZ+0x20], R6 ;  /* 0x000020060d0095a7 */ /* 0x000ea4000802007f */
[----:B--2---:R-:W-:Y:S05]  /*91a0*/  @!P1 BRA `(.L_x_173) ;  /* 0xfffffffc00f09947 */ /* 0x004fea000383ffff */
[----:B------:R-:W-:Y:S05]  /*91b0*/  BRA `(.L_x_195) ;  /* 0xfffffff0003c7947 */ /* 0x000fea000383ffff */
.L_x_182:
[----:B------:R-:W-:Y:S01]  /*91c0*/  BSSY B0, `(.L_x_196) ;  /* 0x0000006000007945 */ /* 0x000fe20003800000 */
[----:B------:R-:W-:-:S07]  /*91d0*/  IMAD.MOV.U32 R6, RZ, RZ, -0x1 ;  /* 0xffffffffff067424 */ /* 0x000fce00078e00ff */
[----:B------:R-:W-:Y:S05]  /*91e0*/  WARPSYNC.COLLECTIVE R6, `(.L_x_197) ;  /* 0x00000000060c7348 */ /* 0x000fea0003c00000 */
[----:B------:R-:W-:Y:S02]  /*91f0*/  ELECT P1, UR62, PT ;  /* 0x00000000003e782f */ /* 0x000fe40003820000 */
[----:B------:R-:W-:Y:S01]  /*9200*/  MOV R6, UR62 ;  /* 0x0000003e00067c02 */ /* 0x000fe20008000f00 */
[----:B------:R-:W-:Y:S10]  /*9210*/  ENDCOLLECTIVE ;  /* 0x000000000000791b */ /* 0x000ff40003800000 */
.L_x_197:
[----:B------:R-:W-:Y:S05]  /*9220*/  BSYNC B0 ;  /* 0x0000000000007941 */ /* 0x000fea0003800000 */
.L_x_196:
[----:B------:R-:W-:Y:S01]  /*9230*/  PLOP3.LUT P0, PT, P1, PT, PT, 0x80, 0x0 ;  /* 0x000000000000781c */ /* 0x000fe20000f0f070 */
[----:B------:R-:W-:-:S12]  /*9240*/  BRA `(.L_x_198) ;  /* 0xfffffff800987947 */ /* 0x000fd8000383ffff */
.L_x_186:
[----:B0-----:R0:W1:Y:S02]  /*9250*/  SYNCS.PHASECHK.TRANS64.TRYWAIT P0, [R5+URZ], R2 ;  /* 0x00000002050075a7 */ /* 0x001064000800017f */
[----:B-1----:R-:W-:Y:S05]  /*9260*/  @!P0 NANOSLEEP.SYNCS 0x989680 ;  /* 0x009896800000895d */ /* 0x002fea0003900000 */
[----:B------:R-:W1:Y:S02]  /*9270*/  @!P0 SYNCS.PHASECHK.TRANS64 P0, [R5+URZ], R2 ;  /* 0x00000002050085a7 */ /* 0x000e64000800007f */
[----:B-1----:R-:W-:Y:S05]  /*9280*/  @!P0 BRA `(.L_x_186) ;  /* 0xfffffffc00f08947 */ /* 0x002fea000383ffff */
[----:B------:R-:W-:Y:S05]  /*9290*/  BRA `(.L_x_199) ;  /* 0xfffffff800dc7947 */ /* 0x000fea000383ffff */
.L_x_187:
[----:B0-----:R0:W1:Y:S02]  /*92a0*/  SYNCS.PHASECHK.TRANS64.TRYWAIT P0, [R7+URZ], R4 ;  /* 0x00000004070075a7 */ /* 0x001064000800017f */
[----:B-1----:R-:W-:Y:S05]  /*92b0*/  @!P0 NANOSLEEP.SYNCS 0x989680 ;  /* 0x009896800000895d */ /* 0x002fea0003900000 */
[----:B------:R-:W1:Y:S02]  /*92c0*/  @!P0 SYNCS.PHASECHK.TRANS64 P0, [R7+URZ], R4 ;  /* 0x00000004070085a7 */ /* 0x000e64000800007f */
[----:B-1----:R-:W-:Y:S05]  /*92d0*/  @!P0 BRA `(.L_x_187) ;  /* 0xfffffffc00f08947 */ /* 0x002fea000383ffff */
[----:B------:R-:W-:Y:S05]  /*92e0*/  BRA `(.L_x_200) ;  /* 0xfffffff800ec7947 */ /* 0x000fea000383ffff */
.L_x_188:
[----:B0-----:R0:W1:Y:S02]  /*92f0*/  SYNCS.PHASECHK.TRANS64.TRYWAIT P0, [R6+URZ], R5 ;  /* 0x00000005060075a7 */ /* 0x001064000800017f */
[----:B-1----:R-:W-:Y:S05]  /*9300*/  @!P0 NANOSLEEP.SYNCS 0x989680 ;  /* 0x009896800000895d */ /* 0x002fea0003900000 */
[----:B------:R-:W1:Y:S02]  /*9310*/  @!P0 SYNCS.PHASECHK.TRANS64 P0, [R6+URZ], R5 ;  /* 0x00000005060085a7 */ /* 0x000e64000800007f */
[----:B-1----:R-:W-:Y:S05]  /*9320*/  @!P0 BRA `(.L_x_188) ;  /* 0xfffffffc00f08947 */ /* 0x002fea000383ffff */
[----:B------:R-:W-:Y:S05]  /*9330*/  BRA `(.L_x_201) ;  /* 0xfffffff800f47947 */ /* 0x000fea000383ffff */
.L_x_202:
[----:B------:R-:W-:-:S00]  /*9340*/  BRA `(.L_x_202) ;  /* 0xfffffffc00fc7947 */ /* 0x000fc0000383ffff */
[----:B------:R-:W-:-:S00]  /*9350*/  NOP ;  /* 0x0000000000007918 */ /* 0x000fc00000000000 */
        /* <DEDUP_REMOVED lines=10> */
.L_x_203:


//--------------------- .nv.shared._ZN7cutlass13device_kernelINS_4gemm6kernel13GemmUniversalIN4cute5tupleIJiiiiEEENS1_10collective13CollectiveMmaINS1_37MainloopSm90TmaGmmaWarpSpecializedFP8ILi4ENS5_IJNS4_1CILi1EEESB_SB_EEENS1_32KernelTmaWarpSpecializedPingpongEEENS5_IJNSA_ILi64EEENSA_ILi128EEENSA_ILi32EEEEEENS_12float_e5m2_tENS5_IJlSB_lEEESJ_SK_NS4_8TiledMMAINS4_8MMA_AtomIJNS4_4SM904GMMA31MMA_64x128x32_F32E5M2E5M2_SS_TNILNSO_7ScaleInE1ELSQ_1EEEEEENS4_6LayoutISC_NS5_IJNSA_ILi0EEESU_SU_EEEEENS5_IJNS4_10UnderscoreESX_SX_EEEEENS4_13SM90_TMA_LOADENS4_14ComposedLayoutINS4_7SwizzleILi1ELi4ELi3EEENS4_18smem_ptr_flag_bitsILi8EEENST_INS5_IJNSA_ILi8EEESH_EEENS5_IJSH_SB_EEEEEEEvNS4_8identityES10_S1A_vS1B_EENS_8epilogue10collective6detail29Sm90TmaWarpSpecializedAdapterINS1E_15DefaultEpilogueISJ_SK_SK_NS1D_6thread17LinearCombinationISJ_Li1EffLNS1I_9ScaleType4KindE0ELNS_15FloatRoundStyleE2ESJ_EENS1_15EpilogueDefaultEEEEEvvEEEEvNT_6ParamsE --------------------------
	.section	.nv.shared._ZN7cutlass13device_kernelINS_4gemm6kernel13GemmUniversalIN4cute5tupleIJiiiiEEENS1_10collective13CollectiveMmaINS1_37MainloopSm90TmaGmmaWarpSpecializedFP8ILi4ENS5_IJNS4_1CILi1EEESB_SB_EEENS1_32KernelTmaWarpSpecializedPingpongEEENS5_IJNSA_ILi64EEENSA_ILi128EEENSA_ILi32EEEEEENS_12float_e5m2_tENS5_IJlSB_lEEESJ_SK_NS4_8TiledMMAINS4_8MMA_AtomIJNS4_4SM904GMMA31MMA_64x128x32_F32E5M2E5M2_SS_TNILNSO_7ScaleInE1ELSQ_1EEEEEENS4_6LayoutISC_NS5_IJNSA_ILi0EEESU_SU_EEEEENS5_IJNS4_10UnderscoreESX_SX_EEEEENS4_13SM90_TMA_LOADENS4_14ComposedLayoutINS4_7SwizzleILi1ELi4ELi3EEENS4_18smem_ptr_flag_bitsILi8EEENST_INS5_IJNSA_ILi8EEESH_EEENS5_IJSH_SB_EEEEEEEvNS4_8identityES10_S1A_vS1B_EENS_8epilogue10collective6detail29Sm90TmaWarpSpecializedAdapterINS1E_15DefaultEpilogueISJ_SK_SK_NS1D_6thread17LinearCombinationISJ_Li1EffLNS1I_9ScaleType4KindE0ELNS_15FloatRoundStyleE2ESJ_EENS1_15EpilogueDefaultEEEEEvvEEEEvNT_6ParamsE,"aw",@nobits
	.sectionflags	@""
	.align	16
	.zero		1024


//--------------------- .nv.shared.reserved.0     --------------------------
	.section	.nv.shared.reserved.0,"aw",@nobits
	.weak		__nv_reservedSMEM_offset_0_alias
	.size		__nv_reservedSMEM_offset_0_alias, 0, 0
	.other		__nv_reservedSMEM_offset_0_alias,@"STO_CUDA_RESERVED_SHARED STV_DEFAULT"
__nv_reservedSMEM_offset_0_alias:
	.zero		0


//--------------------- .nv.global                --------------------------
	.section	.nv.global,"aw",@nobits
.nv.global:
	.type		_ZN40_INTERNAL_056fc81f_4_k_cu_c2fa8fbf_299034cute1_E,@object
	.size		_ZN40_INTERNAL_056fc81f_4_k_cu_c2fa8fbf_299034cute1_E,(_ZN40_INTERNAL_056fc81f_4_k_cu_c2fa8fbf_299034cuda3std3__45__cpo6cbeginE - _ZN40_INTERNAL_056fc81f_4_k_cu_c2fa8fbf_299034cute1_E)
_ZN40_INTERNAL_056fc81f_4_k_cu_c2fa8fbf_299034cute1_E:
	.zero		1
	.type		_ZN40_INTERNAL_056fc81f_4_k_cu_c2fa8fbf_299034cuda3std3__45__cpo6cbeginE,@object
	.size		_ZN40_INTERNAL_056fc81f_4_k_cu_c2fa8fbf_299034cuda3std3__45__cpo6cbeginE,(_ZN40_INTERNAL_056fc81f_4_k_cu_c2fa8fbf_299034cuda3std3__48in_placeE - _ZN40_INTERNAL_056fc81f_4_k_cu_c2fa8fbf_299034cuda3std3__45__cpo6cbeginE)
_ZN40_INTERNAL_056fc81f_4_k_cu_c2fa8fbf_299034cuda3std3__45__cpo6cbeginE:
	.zero		1
	.type		_ZN40_INTERNAL_056fc81f_4_k_cu_c2fa8fbf_299034cuda3std3__48in_placeE,@object
	.size		_ZN40_INTERNAL_056fc81f_4_k_cu_c2fa8fbf_299034cuda3std3__48in_placeE,(_ZN40_INTERNAL_056fc81f_4_k_cu_c2fa8fbf_299034cuda3std6ranges3__45__cpo9iter_moveE - _ZN40_INTERNAL_056fc81f_4_k_cu_c2fa8fbf_299034cuda3std3__48in_placeE)
_ZN40_INTERNAL_056fc81f_4_k_cu_c2fa8fbf_299034cuda3std3__48in_placeE:
	.zero		1
	.type		_ZN40_INTERNAL_056fc81f_4_k_cu_c2fa8fbf_299034cuda3std6ranges3__45__cpo9iter_moveE,@object
	.size		_ZN40_INTERNAL_056fc81f_4_k_cu_c2fa8fbf_299034cuda3std6ranges3__45__cpo9iter_moveE,(_ZN40_INTERNAL_056fc81f_4_k_cu_c2fa8fbf_299034cuda3std3__45__cpo5beginE - _ZN40_INTERNAL_056fc81f_4_k_cu_c2fa8fbf_299034cuda3std6ranges3__45__cpo9iter_moveE)
_ZN40_INTERNAL_056fc81f_4_k_cu_c2fa8fbf_299034cuda3std6ranges3__45__cpo9iter_moveE:
	.zero		1
	.type		_ZN40_INTERNAL_056fc81f_4_k_cu_c2fa8fbf_299034cuda3std3__45__cpo5beginE,@object
	.size		_ZN40_INTERNAL_056fc81f_4_k_cu_c2fa8fbf_299034cuda3std3__45__cpo5beginE,(_ZN40_INTERNAL_056fc81f_4_k_cu_c2fa8fbf_299034cuda3std3__442_GLOBAL__N__056fc81f_4_k_cu_c2fa8fbf_299036ignoreE - _ZN40_INTERNAL_056fc81f_4_k_cu_c2fa8fbf_299034cuda3std3__45__cpo5beginE)
_ZN40_INTERNAL_056fc81f_4_k_cu_c2fa8fbf_299034cuda3std3__45__cpo5beginE:
	.zero		1
	.type		_ZN40_INTERNAL_056fc81f_4_k_cu_c2fa8fbf_299034cuda3std3__442_GLOBAL__N__056fc81f_4_k_cu_c2fa8fbf_299036ignoreE,@object
	.size		_ZN40_INTERNAL_056fc81f_4_k_cu_c2fa8fbf_299034cuda3std3__442_GLOBAL__N__056fc81f_4_k_cu_c2fa8fbf_299036ignoreE,(_ZN40_INTERNAL_056fc81f_4_k_cu_c2fa8fbf_299034cute7productE - _ZN40_INTERNAL_056fc81f_4_k_cu_c2fa8fbf_299034cuda3std3__442_GLOBAL__N__056fc81f_4_k_cu_c2fa8fbf_299036ignoreE)
_ZN40_INTERNAL_056fc81f_4_k_cu_c2fa8fbf_299034cuda3std3__442_GLOBAL__N__056fc81f_4_k_cu_c2fa8fbf_299036ignoreE:
	.zero		1
	.type		_ZN40_INTERNAL_056fc81f_4_k_cu_c2fa8fbf_299034cute7productE,@object
	.size		_ZN40_INTERNAL_056fc81f_4_k_cu_c2fa8fbf_299034cute7productE,(_ZN40_INTERNAL_056fc81f_4_k_cu_c2fa8fbf_299034cuda3std3__45__cpo3endE - _ZN40_INTERNAL_056fc81f_4_k_cu_c2fa8fbf_299034cute7productE)
_ZN40_INTERNAL_056fc81f_4_k_cu_c2fa8fbf_299034cute7productE:
	.zero		1
	.type		_ZN40_INTERNAL_056fc81f_4_k_cu_c2fa8fbf_299034cuda3std3__45__cpo3endE,@object
	.size		_ZN40_INTERNAL_056fc81f_4_k_cu_c2fa8fbf_299034cuda3std3__45__cpo3endE,(_ZN40_INTERNAL_056fc81f_4_k_cu_c2fa8fbf_299034cuda3std3__419piecewise_constructE - _ZN40_INTERNAL_056fc81f_4_k_cu_c2fa8fbf_299034cuda3std3__45__cpo3endE)
_ZN40_INTERNAL_056fc81f_4_k_cu_c2fa8fbf_299034cuda3std3__45__cpo3endE:
	.zero		1
	.type		_ZN40_INTERNAL_056fc81f_4_k_cu_c2fa8fbf_299034cuda3std3__419piecewise_constructE,@object
	.size		_ZN40_INTERNAL_056fc81f_4_k_cu_c2fa8fbf_299034cuda3std3__419piecewise_constructE,(_ZN40_INTERNAL_056fc81f_4_k_cu_c2fa8fbf_299034cuda3std3__45__cpo4cendE - _ZN40_INTERNAL_056fc81f_4_k_cu_c2fa8fbf_299034cuda3std3__419piecewise_constructE)
_ZN40_INTERNAL_056fc81f_4_k_cu_c2fa8fbf_299034cuda3std3__419piecewise_constructE:
	.zero		1
	.type		_ZN40_INTERNAL_056fc81f_4_k_cu_c2fa8fbf_299034cuda3std3__45__cpo4cendE,@object
	.size		_ZN40_INTERNAL_056fc81f_4_k_cu_c2fa8fbf_299034cuda3std3__45__cpo4cendE,(_ZN40_INTERNAL_056fc81f_4_k_cu_c2fa8fbf_299034cuda3std6ranges3__45__cpo4swapE - _ZN40_INTERNAL_056fc81f_4_k_cu_c2fa8fbf_299034cuda3std3__45__cpo4cendE)
_ZN40_INTERNAL_056fc81f_4_k_cu_c2fa8fbf_299034cuda3std3__45__cpo4cendE:
	.zero		1
	.type		_ZN40_INTERNAL_056fc81f_4_k_cu_c2fa8fbf_299034cuda3std6ranges3__45__cpo4swapE,@object
	.size		_ZN40_INTERNAL_056fc81f_4_k_cu_c2fa8fbf_299034cuda3std6ranges3__45__cpo4swapE,(.L_7 - _ZN40_INTERNAL_056fc81f_4_k_cu_c2fa8fbf_299034cuda3std6ranges3__45__cpo4swapE)
_ZN40_INTERNAL_056fc81f_4_k_cu_c2fa8fbf_299034cuda3std6ranges3__45__cpo4swapE:
	.zero		1
.L_7:


//--------------------- .nv.constant0._ZN7cutlass13device_kernelINS_4gemm6kernel13GemmUniversalIN4cute5tupleIJiiiiEEENS1_10collective13CollectiveMmaINS1_37MainloopSm90TmaGmmaWarpSpecializedFP8ILi4ENS5_IJNS4_1CILi1EEESB_SB_EEENS1_32KernelTmaWarpSpecializedPingpongEEENS5_IJNSA_ILi64EEENSA_ILi128EEENSA_ILi32EEEEEENS_12float_e5m2_tENS5_IJlSB_lEEESJ_SK_NS4_8TiledMMAINS4_8MMA_AtomIJNS4_4SM904GMMA31MMA_64x128x32_F32E5M2E5M2_SS_TNILNSO_7ScaleInE1ELSQ_1EEEEEENS4_6LayoutISC_NS5_IJNSA_ILi0EEESU_SU_EEEEENS5_IJNS4_10UnderscoreESX_SX_EEEEENS4_13SM90_TMA_LOADENS4_14ComposedLayoutINS4_7SwizzleILi1ELi4ELi3EEENS4_18smem_ptr_flag_bitsILi8EEENST_INS5_IJNSA_ILi8EEESH_EEENS5_IJSH_SB_EEEEEEEvNS4_8identityES10_S1A_vS1B_EENS_8epilogue10collective6detail29Sm90TmaWarpSpecializedAdapterINS1E_15DefaultEpilogueISJ_SK_SK_NS1D_6thread17LinearCombinationISJ_Li1EffLNS1I_9ScaleType4KindE0ELNS_15FloatRoundStyleE2ESJ_EENS1_15EpilogueDefaultEEEEEvvEEEEvNT_6ParamsE --------------------------
	.section	.nv.constant0._ZN7cutlass13device_kernelINS_4gemm6kernel13GemmUniversalIN4cute5tupleIJiiiiEEENS1_10collective13CollectiveMmaINS1_37MainloopSm90TmaGmmaWarpSpecializedFP8ILi4ENS5_IJNS4_1CILi1EEESB_SB_EEENS1_32KernelTmaWarpSpecializedPingpongEEENS5_IJNSA_ILi64EEENSA_ILi128EEENSA_ILi32EEEEEENS_12float_e5m2_tENS5_IJlSB_lEEESJ_SK_NS4_8TiledMMAINS4_8MMA_AtomIJNS4_4SM904GMMA31MMA_64x128x32_F32E5M2E5M2_SS_TNILNSO_7ScaleInE1ELSQ_1EEEEEENS4_6LayoutISC_NS5_IJNSA_ILi0EEESU_SU_EEEEENS5_IJNS4_10UnderscoreESX_SX_EEEEENS4_13SM90_TMA_LOADENS4_14ComposedLayoutINS4_7SwizzleILi1ELi4ELi3EEENS4_18smem_ptr_flag_bitsILi8EEENST_INS5_IJNSA_ILi8EEESH_EEENS5_IJSH_SB_EEEEEEEvNS4_8identityES10_S1A_vS1B_EENS_8epilogue10collective6detail29Sm90TmaWarpSpecializedAdapterINS1E_15DefaultEpilogueISJ_SK_SK_NS1D_6thread17LinearCombinationISJ_Li1EffLNS1I_9ScaleType4KindE0ELNS_15FloatRoundStyleE2ESJ_EENS1_15EpilogueDefaultEEEEEvvEEEEvNT_6ParamsE,"a",@progbits
	.sectionflags	@""
	.align	4
.nv.constant0._ZN7cutlass13device_kernelINS_4gemm6kernel13GemmUniversalIN4cute5tupleIJiiiiEEENS1_10collective13CollectiveMmaINS1_37MainloopSm90TmaGmmaWarpSpecializedFP8ILi4ENS5_IJNS4_1CILi1EEESB_SB_EEENS1_32KernelTmaWarpSpecializedPingpongEEENS5_IJNSA_ILi64EEENSA_ILi128EEENSA_ILi32EEEEEENS_12float_e5m2_tENS5_IJlSB_lEEESJ_SK_NS4_8TiledMMAINS4_8MMA_AtomIJNS4_4SM904GMMA31MMA_64x128x32_F32E5M2E5M2_SS_TNILNSO_7ScaleInE1ELSQ_1EEEEEENS4_6LayoutISC_NS5_IJNSA_ILi0EEESU_SU_EEEEENS5_IJNS4_10UnderscoreESX_SX_EEEEENS4_13SM90_TMA_LOADENS4_14ComposedLayoutINS4_7SwizzleILi1ELi4ELi3EEENS4_18smem_ptr_flag_bitsILi8EEENST_INS5_IJNSA_ILi8EEESH_EEENS5_IJSH_SB_EEEEEEEvNS4_8identityES10_S1A_vS1B_EENS_8epilogue10collective6detail29Sm90TmaWarpSpecializedAdapterINS1E_15DefaultEpilogueISJ_SK_SK_NS1D_6thread17LinearCombinationISJ_Li1EffLNS1I_9ScaleType4KindE0ELNS_15FloatRoundStyleE2ESJ_EENS1_15EpilogueDefaultEEEEEvvEEEEvNT_6ParamsE:
	.zero		1664


//--------------------- SYMBOLS --------------------------

	.type		.nv.reservedSmem.offset0,@object
	.size		.nv.reservedSmem.offset0,0x4
